//
// Generated by NVIDIA NVVM Compiler
//
// Compiler Build ID: CL-36424714
// Cuda compilation tools, release 13.0, V13.0.88
// Based on NVVM 20.0.0
//

.version 9.0
.target sm_100
.address_size 64

	// .globl	_ZN3cub18CUB_300001_SM_10006detail11EmptyKernelIvEEvv
.global .align 1 .b8 _ZN30_INTERNAL_b87b65d6_4_k_cu_main4cuda3std3__45__cpo5beginE[1];
.global .align 1 .b8 _ZN30_INTERNAL_b87b65d6_4_k_cu_main4cuda3std3__45__cpo3endE[1];
.global .align 1 .b8 _ZN30_INTERNAL_b87b65d6_4_k_cu_main4cuda3std3__45__cpo6cbeginE[1];
.global .align 1 .b8 _ZN30_INTERNAL_b87b65d6_4_k_cu_main4cuda3std3__45__cpo4cendE[1];
.global .align 1 .b8 _ZN30_INTERNAL_b87b65d6_4_k_cu_main4cuda3std3__45__cpo6rbeginE[1];
.global .align 1 .b8 _ZN30_INTERNAL_b87b65d6_4_k_cu_main4cuda3std3__45__cpo4rendE[1];
.global .align 1 .b8 _ZN30_INTERNAL_b87b65d6_4_k_cu_main4cuda3std3__45__cpo7crbeginE[1];
.global .align 1 .b8 _ZN30_INTERNAL_b87b65d6_4_k_cu_main4cuda3std3__45__cpo5crendE[1];
.global .align 1 .b8 _ZN30_INTERNAL_b87b65d6_4_k_cu_main4cuda3std3__432_GLOBAL__N__b87b65d6_4_k_cu_main6ignoreE[1];
.global .align 1 .b8 _ZN30_INTERNAL_b87b65d6_4_k_cu_main4cuda3std3__419piecewise_constructE[1];
.global .align 1 .b8 _ZN30_INTERNAL_b87b65d6_4_k_cu_main4cuda3std3__48in_placeE[1];
.global .align 1 .b8 _ZN30_INTERNAL_b87b65d6_4_k_cu_main4cuda3std3__420unreachable_sentinelE[1];
.global .align 1 .b8 _ZN30_INTERNAL_b87b65d6_4_k_cu_main4cuda3std3__47nulloptE[1];
.global .align 1 .b8 _ZN30_INTERNAL_b87b65d6_4_k_cu_main4cuda3std3__48unexpectE[1];
.global .align 1 .b8 _ZN30_INTERNAL_b87b65d6_4_k_cu_main4cuda3std6ranges3__45__cpo4swapE[1];
.global .align 1 .b8 _ZN30_INTERNAL_b87b65d6_4_k_cu_main4cuda3std6ranges3__45__cpo9iter_moveE[1];
.global .align 1 .b8 _ZN30_INTERNAL_b87b65d6_4_k_cu_main4cuda3std6ranges3__45__cpo5beginE[1];
.global .align 1 .b8 _ZN30_INTERNAL_b87b65d6_4_k_cu_main4cuda3std6ranges3__45__cpo3endE[1];
.global .align 1 .b8 _ZN30_INTERNAL_b87b65d6_4_k_cu_main4cuda3std6ranges3__45__cpo6cbeginE[1];
.global .align 1 .b8 _ZN30_INTERNAL_b87b65d6_4_k_cu_main4cuda3std6ranges3__45__cpo4cendE[1];
.global .align 1 .b8 _ZN30_INTERNAL_b87b65d6_4_k_cu_main4cuda3std6ranges3__45__cpo7advanceE[1];
.global .align 1 .b8 _ZN30_INTERNAL_b87b65d6_4_k_cu_main4cuda3std6ranges3__45__cpo9iter_swapE[1];
.global .align 1 .b8 _ZN30_INTERNAL_b87b65d6_4_k_cu_main4cuda3std6ranges3__45__cpo4nextE[1];
.global .align 1 .b8 _ZN30_INTERNAL_b87b65d6_4_k_cu_main4cuda3std6ranges3__45__cpo4prevE[1];
.global .align 1 .b8 _ZN30_INTERNAL_b87b65d6_4_k_cu_main4cuda3std6ranges3__45__cpo4dataE[1];
.global .align 1 .b8 _ZN30_INTERNAL_b87b65d6_4_k_cu_main4cuda3std6ranges3__45__cpo5cdataE[1];
.global .align 1 .b8 _ZN30_INTERNAL_b87b65d6_4_k_cu_main4cuda3std6ranges3__45__cpo4sizeE[1];
.global .align 1 .b8 _ZN30_INTERNAL_b87b65d6_4_k_cu_main4cuda3std6ranges3__45__cpo5ssizeE[1];
.global .align 1 .b8 _ZN30_INTERNAL_b87b65d6_4_k_cu_main4cuda3std6ranges3__45__cpo8distanceE[1];
.global .align 1 .b8 _ZN30_INTERNAL_b87b65d6_4_k_cu_main6thrust24THRUST_300001_SM_1000_NS8cuda_cub3parE[1];
.global .align 1 .b8 _ZN30_INTERNAL_b87b65d6_4_k_cu_main6thrust24THRUST_300001_SM_1000_NS8cuda_cub10par_nosyncE[1];
.global .align 1 .b8 _ZN30_INTERNAL_b87b65d6_4_k_cu_main6thrust24THRUST_300001_SM_1000_NS6system6detail10sequential3seqE[1];
.global .align 1 .b8 _ZN30_INTERNAL_b87b65d6_4_k_cu_main6thrust24THRUST_300001_SM_1000_NS12placeholders2_1E[1];
.global .align 1 .b8 _ZN30_INTERNAL_b87b65d6_4_k_cu_main6thrust24THRUST_300001_SM_1000_NS12placeholders2_2E[1];
.global .align 1 .b8 _ZN30_INTERNAL_b87b65d6_4_k_cu_main6thrust24THRUST_300001_SM_1000_NS12placeholders2_3E[1];
.global .align 1 .b8 _ZN30_INTERNAL_b87b65d6_4_k_cu_main6thrust24THRUST_300001_SM_1000_NS12placeholders2_4E[1];
.global .align 1 .b8 _ZN30_INTERNAL_b87b65d6_4_k_cu_main6thrust24THRUST_300001_SM_1000_NS12placeholders2_5E[1];
.global .align 1 .b8 _ZN30_INTERNAL_b87b65d6_4_k_cu_main6thrust24THRUST_300001_SM_1000_NS12placeholders2_6E[1];
.global .align 1 .b8 _ZN30_INTERNAL_b87b65d6_4_k_cu_main6thrust24THRUST_300001_SM_1000_NS12placeholders2_7E[1];
.global .align 1 .b8 _ZN30_INTERNAL_b87b65d6_4_k_cu_main6thrust24THRUST_300001_SM_1000_NS12placeholders2_8E[1];
.global .align 1 .b8 _ZN30_INTERNAL_b87b65d6_4_k_cu_main6thrust24THRUST_300001_SM_1000_NS12placeholders2_9E[1];
.global .align 1 .b8 _ZN30_INTERNAL_b87b65d6_4_k_cu_main6thrust24THRUST_300001_SM_1000_NS12placeholders3_10E[1];
.global .align 1 .b8 _ZN30_INTERNAL_b87b65d6_4_k_cu_main6thrust24THRUST_300001_SM_1000_NS3seqE[1];

.visible .entry _ZN3cub18CUB_300001_SM_10006detail11EmptyKernelIvEEvv()
{


	ret;

}
	// .globl	_ZN3cub18CUB_300001_SM_10006detail8for_each13static_kernelINS2_12policy_hub_t12policy_500_tEmN6thrust24THRUST_300001_SM_1000_NS8cuda_cub20__uninitialized_fill7functorINS7_10device_ptrIiEEiEEEEvT0_T1_
.visible .entry _ZN3cub18CUB_300001_SM_10006detail8for_each13static_kernelINS2_12policy_hub_t12policy_500_tEmN6thrust24THRUST_300001_SM_1000_NS8cuda_cub20__uninitialized_fill7functorINS7_10device_ptrIiEEiEEEEvT0_T1_(
	.param .u64 _ZN3cub18CUB_300001_SM_10006detail8for_each13static_kernelINS2_12policy_hub_t12policy_500_tEmN6thrust24THRUST_300001_SM_1000_NS8cuda_cub20__uninitialized_fill7functorINS7_10device_ptrIiEEiEEEEvT0_T1__param_0,
	.param .align 8 .b8 _ZN3cub18CUB_300001_SM_10006detail8for_each13static_kernelINS2_12policy_hub_t12policy_500_tEmN6thrust24THRUST_300001_SM_1000_NS8cuda_cub20__uninitialized_fill7functorINS7_10device_ptrIiEEiEEEEvT0_T1__param_1[16]
)
.maxntid 256
{
	.reg .pred 	%p<4>;
	.reg .b16 	%rs<5>;
	.reg .b32 	%r<12>;
	.reg .b64 	%rd<16>;

	ld.param.u32 	%r3, [_ZN3cub18CUB_300001_SM_10006detail8for_each13static_kernelINS2_12policy_hub_t12policy_500_tEmN6thrust24THRUST_300001_SM_1000_NS8cuda_cub20__uninitialized_fill7functorINS7_10device_ptrIiEEiEEEEvT0_T1__param_1+8];
	ld.param.u64 	%rd4, [_ZN3cub18CUB_300001_SM_10006detail8for_each13static_kernelINS2_12policy_hub_t12policy_500_tEmN6thrust24THRUST_300001_SM_1000_NS8cuda_cub20__uninitialized_fill7functorINS7_10device_ptrIiEEiEEEEvT0_T1__param_1];
	ld.param.u64 	%rd5, [_ZN3cub18CUB_300001_SM_10006detail8for_each13static_kernelINS2_12policy_hub_t12policy_500_tEmN6thrust24THRUST_300001_SM_1000_NS8cuda_cub20__uninitialized_fill7functorINS7_10device_ptrIiEEiEEEEvT0_T1__param_0];
	mov.u32 	%r9, %ctaid.x;
	mul.wide.u32 	%rd1, %r9, 512;
	sub.s64 	%rd2, %rd5, %rd1;
	setp.lt.u64 	%p1, %rd2, 512;
	@%p1 bra 	$L__BB1_2;
	mov.u32 	%r11, %tid.x;
	cvta.to.global.u64 	%rd11, %rd4;
	cvt.u64.u32 	%rd12, %r11;
	add.s64 	%rd13, %rd1, %rd12;
	shl.b64 	%rd14, %rd13, 2;
	add.s64 	%rd15, %rd11, %rd14;
	st.global.u32 	[%rd15], %r3;
	st.global.u32 	[%rd15+1024], %r3;
	bra.uni 	$L__BB1_6;
$L__BB1_2:
	cvta.to.global.u64 	%rd6, %rd4;
	mov.u32 	%r2, %tid.x;
	cvt.u64.u32 	%rd7, %r2;
	setp.le.u64 	%p2, %rd2, %rd7;
	add.s64 	%rd8, %rd1, %rd7;
	shl.b64 	%rd9, %rd8, 2;
	add.s64 	%rd3, %rd6, %rd9;
	@%p2 bra 	$L__BB1_4;
	st.global.u32 	[%rd3], %r3;
$L__BB1_4:
	add.s32 	%r10, %r2, 256;
	cvt.u64.u32 	%rd10, %r10;
	setp.le.u64 	%p3, %rd2, %rd10;
	@%p3 bra 	$L__BB1_6;
	st.global.u32 	[%rd3+1024], %r3;
$L__BB1_6:
	ret;

}
	// .globl	_ZN3cub18CUB_300001_SM_10006detail9transform16transform_kernelINS2_10policy_hubILb1EN4cuda3std3__45tupleIJN6thrust24THRUST_300001_SM_1000_NS6detail15normal_iteratorINSA_10device_ptrIiEEEESF_EEEE10policy1000Ei5saxpySF_JPiSK_EEEvT0_iT1_T2_DpNS2_10kernel_argIT3_EE
.visible .entry _ZN3cub18CUB_300001_SM_10006detail9transform16transform_kernelINS2_10policy_hubILb1EN4cuda3std3__45tupleIJN6thrust24THRUST_300001_SM_1000_NS6detail15normal_iteratorINSA_10device_ptrIiEEEESF_EEEE10policy1000Ei5saxpySF_JPiSK_EEEvT0_iT1_T2_DpNS2_10kernel_argIT3_EE(
	.param .u32 _ZN3cub18CUB_300001_SM_10006detail9transform16transform_kernelINS2_10policy_hubILb1EN4cuda3std3__45tupleIJN6thrust24THRUST_300001_SM_1000_NS6detail15normal_iteratorINSA_10device_ptrIiEEEESF_EEEE10policy1000Ei5saxpySF_JPiSK_EEEvT0_iT1_T2_DpNS2_10kernel_argIT3_EE_param_0,
	.param .u32 _ZN3cub18CUB_300001_SM_10006detail9transform16transform_kernelINS2_10policy_hubILb1EN4cuda3std3__45tupleIJN6thrust24THRUST_300001_SM_1000_NS6detail15normal_iteratorINSA_10device_ptrIiEEEESF_EEEE10policy1000Ei5saxpySF_JPiSK_EEEvT0_iT1_T2_DpNS2_10kernel_argIT3_EE_param_1,
	.param .align 4 .b8 _ZN3cub18CUB_300001_SM_10006detail9transform16transform_kernelINS2_10policy_hubILb1EN4cuda3std3__45tupleIJN6thrust24THRUST_300001_SM_1000_NS6detail15normal_iteratorINSA_10device_ptrIiEEEESF_EEEE10policy1000Ei5saxpySF_JPiSK_EEEvT0_iT1_T2_DpNS2_10kernel_argIT3_EE_param_2[4],
	.param .align 8 .b8 _ZN3cub18CUB_300001_SM_10006detail9transform16transform_kernelINS2_10policy_hubILb1EN4cuda3std3__45tupleIJN6thrust24THRUST_300001_SM_1000_NS6detail15normal_iteratorINSA_10device_ptrIiEEEESF_EEEE10policy1000Ei5saxpySF_JPiSK_EEEvT0_iT1_T2_DpNS2_10kernel_argIT3_EE_param_3[8],
	.param .align 8 .b8 _ZN3cub18CUB_300001_SM_10006detail9transform16transform_kernelINS2_10policy_hubILb1EN4cuda3std3__45tupleIJN6thrust24THRUST_300001_SM_1000_NS6detail15normal_iteratorINSA_10device_ptrIiEEEESF_EEEE10policy1000Ei5saxpySF_JPiSK_EEEvT0_iT1_T2_DpNS2_10kernel_argIT3_EE_param_4[16],
	.param .align 8 .b8 _ZN3cub18CUB_300001_SM_10006detail9transform16transform_kernelINS2_10policy_hubILb1EN4cuda3std3__45tupleIJN6thrust24THRUST_300001_SM_1000_NS6detail15normal_iteratorINSA_10device_ptrIiEEEESF_EEEE10policy1000Ei5saxpySF_JPiSK_EEEvT0_iT1_T2_DpNS2_10kernel_argIT3_EE_param_5[16]
)
.maxntid 128
{
	.reg .pred 	%p<38>;
	.reg .b32 	%r<203>;
	.reg .b64 	%rd<97>;
	.reg .b64 	%fd<31>;

	ld.param.u32 	%r46, [_ZN3cub18CUB_300001_SM_10006detail9transform16transform_kernelINS2_10policy_hubILb1EN4cuda3std3__45tupleIJN6thrust24THRUST_300001_SM_1000_NS6detail15normal_iteratorINSA_10device_ptrIiEEEESF_EEEE10policy1000Ei5saxpySF_JPiSK_EEEvT0_iT1_T2_DpNS2_10kernel_argIT3_EE_param_2];
	ld.param.u32 	%r47, [_ZN3cub18CUB_300001_SM_10006detail9transform16transform_kernelINS2_10policy_hubILb1EN4cuda3std3__45tupleIJN6thrust24THRUST_300001_SM_1000_NS6detail15normal_iteratorINSA_10device_ptrIiEEEESF_EEEE10policy1000Ei5saxpySF_JPiSK_EEEvT0_iT1_T2_DpNS2_10kernel_argIT3_EE_param_0];
	ld.param.u64 	%rd27, [_ZN3cub18CUB_300001_SM_10006detail9transform16transform_kernelINS2_10policy_hubILb1EN4cuda3std3__45tupleIJN6thrust24THRUST_300001_SM_1000_NS6detail15normal_iteratorINSA_10device_ptrIiEEEESF_EEEE10policy1000Ei5saxpySF_JPiSK_EEEvT0_iT1_T2_DpNS2_10kernel_argIT3_EE_param_5];
	ld.param.u64 	%rd25, [_ZN3cub18CUB_300001_SM_10006detail9transform16transform_kernelINS2_10policy_hubILb1EN4cuda3std3__45tupleIJN6thrust24THRUST_300001_SM_1000_NS6detail15normal_iteratorINSA_10device_ptrIiEEEESF_EEEE10policy1000Ei5saxpySF_JPiSK_EEEvT0_iT1_T2_DpNS2_10kernel_argIT3_EE_param_4];
	ld.param.u64 	%rd29, [_ZN3cub18CUB_300001_SM_10006detail9transform16transform_kernelINS2_10policy_hubILb1EN4cuda3std3__45tupleIJN6thrust24THRUST_300001_SM_1000_NS6detail15normal_iteratorINSA_10device_ptrIiEEEESF_EEEE10policy1000Ei5saxpySF_JPiSK_EEEvT0_iT1_T2_DpNS2_10kernel_argIT3_EE_param_3];
	ld.param.u32 	%r45, [_ZN3cub18CUB_300001_SM_10006detail9transform16transform_kernelINS2_10policy_hubILb1EN4cuda3std3__45tupleIJN6thrust24THRUST_300001_SM_1000_NS6detail15normal_iteratorINSA_10device_ptrIiEEEESF_EEEE10policy1000Ei5saxpySF_JPiSK_EEEvT0_iT1_T2_DpNS2_10kernel_argIT3_EE_param_1];
	cvta.to.global.u64 	%rd1, %rd29;
	cvta.to.global.u64 	%rd2, %rd25;
	cvta.to.global.u64 	%rd3, %rd27;
	shl.b32 	%r1, %r45, 7;
	mov.u32 	%r48, %ctaid.x;
	mul.lo.s32 	%r2, %r1, %r48;
	sub.s32 	%r3, %r47, %r2;
	min.s32 	%r4, %r1, %r3;
	shl.b32 	%r5, %r4, 2;
	mov.u32 	%r6, %tid.x;
	shl.b32 	%r193, %r6, 7;
	setp.ge.s32 	%p1, %r193, %r5;
	@%p1 bra 	$L__BB2_5;
	mul.wide.u32 	%rd4, %r6, 128;
	add.s64 	%rd30, %rd2, %rd4;
	mul.wide.s32 	%rd5, %r2, 4;
	add.s64 	%rd94, %rd30, %rd5;
	mov.u32 	%r192, %r193;
$L__BB2_2:
	.pragma "nounroll";
	// begin inline asm
	prefetch.global.L2 [%rd94];
	// end inline asm
	add.s32 	%r192, %r192, 16384;
	add.s64 	%rd94, %rd94, 16384;
	setp.lt.s32 	%p2, %r192, %r5;
	@%p2 bra 	$L__BB2_2;
	add.s64 	%rd32, %rd3, %rd4;
	add.s64 	%rd95, %rd32, %rd5;
$L__BB2_4:
	.pragma "nounroll";
	// begin inline asm
	prefetch.global.L2 [%rd95];
	// end inline asm
	add.s32 	%r193, %r193, 16384;
	add.s64 	%rd95, %rd95, 16384;
	setp.lt.s32 	%p3, %r193, %r5;
	@%p3 bra 	$L__BB2_4;
$L__BB2_5:
	mul.wide.s32 	%rd96, %r2, 4;
	add.s64 	%rd12, %rd2, %rd96;
	add.s64 	%rd13, %rd3, %rd96;
	add.s64 	%rd14, %rd1, %rd96;
	setp.gt.s32 	%p4, %r1, %r3;
	@%p4 bra 	$L__BB2_18;
	setp.lt.s32 	%p5, %r45, 1;
	@%p5 bra 	$L__BB2_59;
	setp.lt.u32 	%p6, %r45, 8;
	mov.b32 	%r201, 0;
	@%p6 bra 	$L__BB2_10;
	and.b32  	%r50, %r45, 2147483640;
	neg.s32 	%r195, %r50;
	mul.wide.u32 	%rd35, %r6, 4;
	add.s64 	%rd15, %rd1, %rd35;
	add.s64 	%rd36, %rd96, 1536;
	add.s64 	%rd17, %rd2, %rd36;
	add.s32 	%r194, %r6, 128;
	add.s64 	%rd18, %rd3, %rd36;
	add.s64 	%rd19, %rd1, %rd36;
$L__BB2_9:
	.pragma "nounroll";
	and.b32  	%r201, %r45, 2147483640;
	mul.wide.s32 	%rd37, %r194, 4;
	add.s64 	%rd38, %rd17, %rd37;
	add.s64 	%rd39, %rd18, %rd37;
	add.s64 	%rd40, %rd19, %rd37;
	cvta.to.global.u64 	%rd41, %rd25;
	mul.wide.u32 	%rd42, %r6, 4;
	add.s64 	%rd43, %rd41, %rd42;
	add.s64 	%rd44, %rd43, %rd96;
	cvta.to.global.u64 	%rd45, %rd27;
	add.s64 	%rd46, %rd45, %rd42;
	add.s64 	%rd47, %rd46, %rd96;
	ld.global.u32 	%r51, [%rd44];
	ld.global.u32 	%r52, [%rd47];
	mad.lo.s32 	%r53, %r51, %r46, %r52;
	cvt.rn.f64.s32 	%fd1, %r53;
	cvt.rzi.s32.f64 	%r54, %fd1;
	add.s64 	%rd48, %rd15, %rd96;
	st.global.u32 	[%rd48], %r54;
	ld.global.u32 	%r55, [%rd38+-1536];
	ld.global.u32 	%r56, [%rd39+-1536];
	mad.lo.s32 	%r57, %r55, %r46, %r56;
	cvt.rn.f64.s32 	%fd2, %r57;
	cvt.rzi.s32.f64 	%r58, %fd2;
	st.global.u32 	[%rd40+-1536], %r58;
	ld.global.u32 	%r59, [%rd38+-1024];
	ld.global.u32 	%r60, [%rd39+-1024];
	mad.lo.s32 	%r61, %r59, %r46, %r60;
	cvt.rn.f64.s32 	%fd3, %r61;
	cvt.rzi.s32.f64 	%r62, %fd3;
	st.global.u32 	[%rd40+-1024], %r62;
	ld.global.u32 	%r63, [%rd38+-512];
	ld.global.u32 	%r64, [%rd39+-512];
	mad.lo.s32 	%r65, %r63, %r46, %r64;
	cvt.rn.f64.s32 	%fd4, %r65;
	cvt.rzi.s32.f64 	%r66, %fd4;
	st.global.u32 	[%rd40+-512], %r66;
	ld.global.u32 	%r67, [%rd38];
	ld.global.u32 	%r68, [%rd39];
	mad.lo.s32 	%r69, %r67, %r46, %r68;
	cvt.rn.f64.s32 	%fd5, %r69;
	cvt.rzi.s32.f64 	%r70, %fd5;
	st.global.u32 	[%rd40], %r70;
	ld.global.u32 	%r71, [%rd38+512];
	ld.global.u32 	%r72, [%rd39+512];
	mad.lo.s32 	%r73, %r71, %r46, %r72;
	cvt.rn.f64.s32 	%fd6, %r73;
	cvt.rzi.s32.f64 	%r74, %fd6;
	st.global.u32 	[%rd40+512], %r74;
	ld.global.u32 	%r75, [%rd38+1024];
	ld.global.u32 	%r76, [%rd39+1024];
	mad.lo.s32 	%r77, %r75, %r46, %r76;
	cvt.rn.f64.s32 	%fd7, %r77;
	cvt.rzi.s32.f64 	%r78, %fd7;
	st.global.u32 	[%rd40+1024], %r78;
	ld.global.u32 	%r79, [%rd38+1536];
	ld.global.u32 	%r80, [%rd39+1536];
	mad.lo.s32 	%r81, %r79, %r46, %r80;
	cvt.rn.f64.s32 	%fd8, %r81;
	cvt.rzi.s32.f64 	%r82, %fd8;
	st.global.u32 	[%rd40+1536], %r82;
	add.s32 	%r195, %r195, 8;
	add.s64 	%rd96, %rd96, 4096;
	add.s32 	%r194, %r194, 1024;
	setp.eq.s32 	%p7, %r195, 0;
	@%p7 bra 	$L__BB2_10;
	bra.uni 	$L__BB2_9;
$L__BB2_10:
	and.b32  	%r39, %r45, 7;
	setp.eq.s32 	%p8, %r39, 0;
	@%p8 bra 	$L__BB2_59;
	and.b32  	%r40, %r45, 3;
	setp.lt.u32 	%p9, %r39, 4;
	@%p9 bra 	$L__BB2_13;
	shl.b32 	%r83, %r201, 7;
	add.s32 	%r84, %r83, %r6;
	mul.wide.s32 	%rd49, %r84, 4;
	add.s64 	%rd50, %rd12, %rd49;
	add.s64 	%rd51, %rd13, %rd49;
	ld.global.u32 	%r85, [%rd50];
	ld.global.u32 	%r86, [%rd51];
	mad.lo.s32 	%r87, %r85, %r46, %r86;
	cvt.rn.f64.s32 	%fd9, %r87;
	cvt.rzi.s32.f64 	%r88, %fd9;
	add.s64 	%rd52, %rd14, %rd49;
	st.global.u32 	[%rd52], %r88;
	ld.global.u32 	%r89, [%rd50+512];
	ld.global.u32 	%r90, [%rd51+512];
	mad.lo.s32 	%r91, %r89, %r46, %r90;
	cvt.rn.f64.s32 	%fd10, %r91;
	cvt.rzi.s32.f64 	%r92, %fd10;
	st.global.u32 	[%rd52+512], %r92;
	ld.global.u32 	%r93, [%rd50+1024];
	ld.global.u32 	%r94, [%rd51+1024];
	mad.lo.s32 	%r95, %r93, %r46, %r94;
	cvt.rn.f64.s32 	%fd11, %r95;
	cvt.rzi.s32.f64 	%r96, %fd11;
	st.global.u32 	[%rd52+1024], %r96;
	ld.global.u32 	%r97, [%rd50+1536];
	ld.global.u32 	%r98, [%rd51+1536];
	mad.lo.s32 	%r99, %r97, %r46, %r98;
	cvt.rn.f64.s32 	%fd12, %r99;
	cvt.rzi.s32.f64 	%r100, %fd12;
	st.global.u32 	[%rd52+1536], %r100;
	add.s32 	%r201, %r201, 4;
$L__BB2_13:
	setp.eq.s32 	%p10, %r40, 0;
	@%p10 bra 	$L__BB2_59;
	setp.eq.s32 	%p11, %r40, 1;
	@%p11 bra 	$L__BB2_16;
	shl.b32 	%r101, %r201, 7;
	add.s32 	%r102, %r101, %r6;
	mul.wide.s32 	%rd53, %r102, 4;
	add.s64 	%rd54, %rd12, %rd53;
	add.s64 	%rd55, %rd13, %rd53;
	ld.global.u32 	%r103, [%rd54];
	ld.global.u32 	%r104, [%rd55];
	mad.lo.s32 	%r105, %r103, %r46, %r104;
	cvt.rn.f64.s32 	%fd13, %r105;
	cvt.rzi.s32.f64 	%r106, %fd13;
	add.s64 	%rd56, %rd14, %rd53;
	st.global.u32 	[%rd56], %r106;
	ld.global.u32 	%r107, [%rd54+512];
	ld.global.u32 	%r108, [%rd55+512];
	mad.lo.s32 	%r109, %r107, %r46, %r108;
	cvt.rn.f64.s32 	%fd14, %r109;
	cvt.rzi.s32.f64 	%r110, %fd14;
	st.global.u32 	[%rd56+512], %r110;
	add.s32 	%r201, %r201, 2;
$L__BB2_16:
	and.b32  	%r111, %r45, 1;
	setp.eq.b32 	%p12, %r111, 1;
	not.pred 	%p13, %p12;
	@%p13 bra 	$L__BB2_59;
	shl.b32 	%r112, %r201, 7;
	add.s32 	%r113, %r112, %r6;
	mul.wide.s32 	%rd57, %r113, 4;
	add.s64 	%rd58, %rd12, %rd57;
	add.s64 	%rd59, %rd13, %rd57;
	ld.global.u32 	%r114, [%rd58];
	ld.global.u32 	%r115, [%rd59];
	mad.lo.s32 	%r116, %r114, %r46, %r115;
	cvt.rn.f64.s32 	%fd15, %r116;
	cvt.rzi.s32.f64 	%r117, %fd15;
	add.s64 	%rd60, %rd14, %rd57;
	st.global.u32 	[%rd60], %r117;
	bra.uni 	$L__BB2_59;
$L__BB2_18:
	setp.lt.s32 	%p14, %r45, 1;
	@%p14 bra 	$L__BB2_59;
	and.b32  	%r15, %r45, 7;
	setp.lt.u32 	%p15, %r45, 8;
	mov.b32 	%r197, 0;
	@%p15 bra 	$L__BB2_38;
	and.b32  	%r197, %r45, 2147483640;
	mov.b32 	%r196, 0;
$L__BB2_21:
	.pragma "nounroll";
	shl.b32 	%r120, %r196, 7;
	add.s32 	%r23, %r120, %r6;
	setp.ge.s32 	%p16, %r23, %r4;
	@%p16 bra 	$L__BB2_23;
	mul.wide.u32 	%rd61, %r23, 4;
	add.s64 	%rd62, %rd12, %rd61;
	add.s64 	%rd63, %rd13, %rd61;
	ld.global.u32 	%r121, [%rd62];
	ld.global.u32 	%r122, [%rd63];
	mad.lo.s32 	%r123, %r121, %r46, %r122;
	cvt.rn.f64.s32 	%fd16, %r123;
	cvt.rzi.s32.f64 	%r124, %fd16;
	add.s64 	%rd64, %rd14, %rd61;
	st.global.u32 	[%rd64], %r124;
$L__BB2_23:
	add.s32 	%r125, %r23, 128;
	setp.ge.s32 	%p17, %r125, %r4;
	mul.wide.s32 	%rd65, %r125, 4;
	add.s64 	%rd22, %rd12, %rd65;
	add.s64 	%rd23, %rd13, %rd65;
	add.s64 	%rd24, %rd14, %rd65;
	@%p17 bra 	$L__BB2_25;
	ld.global.u32 	%r126, [%rd22];
	ld.global.u32 	%r127, [%rd23];
	mad.lo.s32 	%r128, %r126, %r46, %r127;
	cvt.rn.f64.s32 	%fd17, %r128;
	cvt.rzi.s32.f64 	%r129, %fd17;
	st.global.u32 	[%rd24], %r129;
$L__BB2_25:
	add.s32 	%r130, %r23, 256;
	setp.ge.s32 	%p18, %r130, %r4;
	@%p18 bra 	$L__BB2_27;
	ld.global.u32 	%r131, [%rd22+512];
	ld.global.u32 	%r132, [%rd23+512];
	mad.lo.s32 	%r133, %r131, %r46, %r132;
	cvt.rn.f64.s32 	%fd18, %r133;
	cvt.rzi.s32.f64 	%r134, %fd18;
	st.global.u32 	[%rd24+512], %r134;
$L__BB2_27:
	add.s32 	%r135, %r23, 384;
	setp.ge.s32 	%p19, %r135, %r4;
	@%p19 bra 	$L__BB2_29;
	ld.global.u32 	%r136, [%rd22+1024];
	ld.global.u32 	%r137, [%rd23+1024];
	mad.lo.s32 	%r138, %r136, %r46, %r137;
	cvt.rn.f64.s32 	%fd19, %r138;
	cvt.rzi.s32.f64 	%r139, %fd19;
	st.global.u32 	[%rd24+1024], %r139;
$L__BB2_29:
	add.s32 	%r140, %r23, 512;
	setp.ge.s32 	%p20, %r140, %r4;
	@%p20 bra 	$L__BB2_31;
	ld.global.u32 	%r141, [%rd22+1536];
	ld.global.u32 	%r142, [%rd23+1536];
	mad.lo.s32 	%r143, %r141, %r46, %r142;
	cvt.rn.f64.s32 	%fd20, %r143;
	cvt.rzi.s32.f64 	%r144, %fd20;
	st.global.u32 	[%rd24+1536], %r144;
$L__BB2_31:
	add.s32 	%r145, %r23, 640;
	setp.ge.s32 	%p21, %r145, %r4;
	@%p21 bra 	$L__BB2_33;
	ld.global.u32 	%r146, [%rd22+2048];
	ld.global.u32 	%r147, [%rd23+2048];
	mad.lo.s32 	%r148, %r146, %r46, %r147;
	cvt.rn.f64.s32 	%fd21, %r148;
	cvt.rzi.s32.f64 	%r149, %fd21;
	st.global.u32 	[%rd24+2048], %r149;
$L__BB2_33:
	add.s32 	%r150, %r23, 768;
	setp.ge.s32 	%p22, %r150, %r4;
	@%p22 bra 	$L__BB2_35;
	ld.global.u32 	%r151, [%rd22+2560];
	ld.global.u32 	%r152, [%rd23+2560];
	mad.lo.s32 	%r153, %r151, %r46, %r152;
	cvt.rn.f64.s32 	%fd22, %r153;
	cvt.rzi.s32.f64 	%r154, %fd22;
	st.global.u32 	[%rd24+2560], %r154;
$L__BB2_35:
	add.s32 	%r155, %r23, 896;
	setp.ge.s32 	%p23, %r155, %r4;
	@%p23 bra 	$L__BB2_37;
	ld.global.u32 	%r156, [%rd22+3072];
	ld.global.u32 	%r157, [%rd23+3072];
	mad.lo.s32 	%r158, %r156, %r46, %r157;
	cvt.rn.f64.s32 	%fd23, %r158;
	cvt.rzi.s32.f64 	%r159, %fd23;
	st.global.u32 	[%rd24+3072], %r159;
$L__BB2_37:
	add.s32 	%r196, %r196, 8;
	setp.ne.s32 	%p24, %r196, %r197;
	@%p24 bra 	$L__BB2_21;
$L__BB2_38:
	setp.eq.s32 	%p25, %r15, 0;
	@%p25 bra 	$L__BB2_59;
	and.b32  	%r26, %r45, 3;
	setp.lt.u32 	%p26, %r15, 4;
	@%p26 bra 	$L__BB2_49;
	shl.b32 	%r160, %r197, 7;
	add.s32 	%r27, %r160, %r6;
	setp.ge.s32 	%p27, %r27, %r4;
	@%p27 bra 	$L__BB2_42;
	mul.wide.s32 	%rd66, %r27, 4;
	add.s64 	%rd67, %rd12, %rd66;
	add.s64 	%rd68, %rd13, %rd66;
	ld.global.u32 	%r161, [%rd67];
	ld.global.u32 	%r162, [%rd68];
	mad.lo.s32 	%r163, %r161, %r46, %r162;
	cvt.rn.f64.s32 	%fd24, %r163;
	cvt.rzi.s32.f64 	%r164, %fd24;
	add.s64 	%rd69, %rd14, %rd66;
	st.global.u32 	[%rd69], %r164;
$L__BB2_42:
	add.s32 	%r28, %r27, 128;
	setp.ge.s32 	%p28, %r28, %r4;
	@%p28 bra 	$L__BB2_44;
	mul.wide.s32 	%rd70, %r28, 4;
	add.s64 	%rd71, %rd12, %rd70;
	add.s64 	%rd72, %rd13, %rd70;
	ld.global.u32 	%r165, [%rd71];
	ld.global.u32 	%r166, [%rd72];
	mad.lo.s32 	%r167, %r165, %r46, %r166;
	cvt.rn.f64.s32 	%fd25, %r167;
	cvt.rzi.s32.f64 	%r168, %fd25;
	add.s64 	%rd73, %rd14, %rd70;
	st.global.u32 	[%rd73], %r168;
$L__BB2_44:
	add.s32 	%r29, %r27, 256;
	setp.ge.s32 	%p29, %r29, %r4;
	@%p29 bra 	$L__BB2_46;
	mul.wide.s32 	%rd74, %r29, 4;
	add.s64 	%rd75, %rd12, %rd74;
	add.s64 	%rd76, %rd13, %rd74;
	ld.global.u32 	%r169, [%rd75];
	ld.global.u32 	%r170, [%rd76];
	mad.lo.s32 	%r171, %r169, %r46, %r170;
	cvt.rn.f64.s32 	%fd26, %r171;
	cvt.rzi.s32.f64 	%r172, %fd26;
	add.s64 	%rd77, %rd14, %rd74;
	st.global.u32 	[%rd77], %r172;
$L__BB2_46:
	add.s32 	%r30, %r27, 384;
	setp.ge.s32 	%p30, %r30, %r4;
	@%p30 bra 	$L__BB2_48;
	mul.wide.s32 	%rd78, %r30, 4;
	add.s64 	%rd79, %rd12, %rd78;
	add.s64 	%rd80, %rd13, %rd78;
	ld.global.u32 	%r173, [%rd79];
	ld.global.u32 	%r174, [%rd80];
	mad.lo.s32 	%r175, %r173, %r46, %r174;
	cvt.rn.f64.s32 	%fd27, %r175;
	cvt.rzi.s32.f64 	%r176, %fd27;
	add.s64 	%rd81, %rd14, %rd78;
	st.global.u32 	[%rd81], %r176;
$L__BB2_48:
	add.s32 	%r197, %r197, 4;
$L__BB2_49:
	setp.eq.s32 	%p31, %r26, 0;
	@%p31 bra 	$L__BB2_59;
	setp.eq.s32 	%p32, %r26, 1;
	@%p32 bra 	$L__BB2_56;
	shl.b32 	%r177, %r197, 7;
	add.s32 	%r33, %r177, %r6;
	setp.ge.s32 	%p33, %r33, %r4;
	@%p33 bra 	$L__BB2_53;
	mul.wide.s32 	%rd82, %r33, 4;
	add.s64 	%rd83, %rd12, %rd82;
	add.s64 	%rd84, %rd13, %rd82;
	ld.global.u32 	%r178, [%rd83];
	ld.global.u32 	%r179, [%rd84];
	mad.lo.s32 	%r180, %r178, %r46, %r179;
	cvt.rn.f64.s32 	%fd28, %r180;
	cvt.rzi.s32.f64 	%r181, %fd28;
	add.s64 	%rd85, %rd14, %rd82;
	st.global.u32 	[%rd85], %r181;
$L__BB2_53:
	add.s32 	%r34, %r33, 128;
	setp.ge.s32 	%p34, %r34, %r4;
	@%p34 bra 	$L__BB2_55;
	mul.wide.s32 	%rd86, %r34, 4;
	add.s64 	%rd87, %rd12, %rd86;
	add.s64 	%rd88, %rd13, %rd86;
	ld.global.u32 	%r182, [%rd87];
	ld.global.u32 	%r183, [%rd88];
	mad.lo.s32 	%r184, %r182, %r46, %r183;
	cvt.rn.f64.s32 	%fd29, %r184;
	cvt.rzi.s32.f64 	%r185, %fd29;
	add.s64 	%rd89, %rd14, %rd86;
	st.global.u32 	[%rd89], %r185;
$L__BB2_55:
	add.s32 	%r197, %r197, 2;
$L__BB2_56:
	and.b32  	%r186, %r45, 1;
	setp.eq.b32 	%p35, %r186, 1;
	not.pred 	%p36, %p35;
	@%p36 bra 	$L__BB2_59;
	shl.b32 	%r187, %r197, 7;
	add.s32 	%r37, %r187, %r6;
	setp.ge.s32 	%p37, %r37, %r4;
	@%p37 bra 	$L__BB2_59;
	mul.wide.s32 	%rd90, %r37, 4;
	add.s64 	%rd91, %rd12, %rd90;
	add.s64 	%rd92, %rd13, %rd90;
	ld.global.u32 	%r188, [%rd91];
	ld.global.u32 	%r189, [%rd92];
	mad.lo.s32 	%r190, %r188, %r46, %r189;
	cvt.rn.f64.s32 	%fd30, %r190;
	cvt.rzi.s32.f64 	%r191, %fd30;
	add.s64 	%rd93, %rd14, %rd90;
	st.global.u32 	[%rd93], %r191;
$L__BB2_59:
	ret;

}
	// .globl	_ZN3cub18CUB_300001_SM_10006detail9transform16transform_kernelINS2_10policy_hubILb1EN4cuda3std3__45tupleIJN6thrust24THRUST_300001_SM_1000_NS6detail15normal_iteratorINSA_10device_ptrIiEEEESF_EEEE10policy1000El5saxpySF_JPiSK_EEEvT0_iT1_T2_DpNS2_10kernel_argIT3_EE
.visible .entry _ZN3cub18CUB_300001_SM_10006detail9transform16transform_kernelINS2_10policy_hubILb1EN4cuda3std3__45tupleIJN6thrust24THRUST_300001_SM_1000_NS6detail15normal_iteratorINSA_10device_ptrIiEEEESF_EEEE10policy1000El5saxpySF_JPiSK_EEEvT0_iT1_T2_DpNS2_10kernel_argIT3_EE(
	.param .u64 _ZN3cub18CUB_300001_SM_10006detail9transform16transform_kernelINS2_10policy_hubILb1EN4cuda3std3__45tupleIJN6thrust24THRUST_300001_SM_1000_NS6detail15normal_iteratorINSA_10device_ptrIiEEEESF_EEEE10policy1000El5saxpySF_JPiSK_EEEvT0_iT1_T2_DpNS2_10kernel_argIT3_EE_param_0,
	.param .u32 _ZN3cub18CUB_300001_SM_10006detail9transform16transform_kernelINS2_10policy_hubILb1EN4cuda3std3__45tupleIJN6thrust24THRUST_300001_SM_1000_NS6detail15normal_iteratorINSA_10device_ptrIiEEEESF_EEEE10policy1000El5saxpySF_JPiSK_EEEvT0_iT1_T2_DpNS2_10kernel_argIT3_EE_param_1,
	.param .align 4 .b8 _ZN3cub18CUB_300001_SM_10006detail9transform16transform_kernelINS2_10policy_hubILb1EN4cuda3std3__45tupleIJN6thrust24THRUST_300001_SM_1000_NS6detail15normal_iteratorINSA_10device_ptrIiEEEESF_EEEE10policy1000El5saxpySF_JPiSK_EEEvT0_iT1_T2_DpNS2_10kernel_argIT3_EE_param_2[4],
	.param .align 8 .b8 _ZN3cub18CUB_300001_SM_10006detail9transform16transform_kernelINS2_10policy_hubILb1EN4cuda3std3__45tupleIJN6thrust24THRUST_300001_SM_1000_NS6detail15normal_iteratorINSA_10device_ptrIiEEEESF_EEEE10policy1000El5saxpySF_JPiSK_EEEvT0_iT1_T2_DpNS2_10kernel_argIT3_EE_param_3[8],
	.param .align 8 .b8 _ZN3cub18CUB_300001_SM_10006detail9transform16transform_kernelINS2_10policy_hubILb1EN4cuda3std3__45tupleIJN6thrust24THRUST_300001_SM_1000_NS6detail15normal_iteratorINSA_10device_ptrIiEEEESF_EEEE10policy1000El5saxpySF_JPiSK_EEEvT0_iT1_T2_DpNS2_10kernel_argIT3_EE_param_4[16],
	.param .align 8 .b8 _ZN3cub18CUB_300001_SM_10006detail9transform16transform_kernelINS2_10policy_hubILb1EN4cuda3std3__45tupleIJN6thrust24THRUST_300001_SM_1000_NS6detail15normal_iteratorINSA_10device_ptrIiEEEESF_EEEE10policy1000El5saxpySF_JPiSK_EEEvT0_iT1_T2_DpNS2_10kernel_argIT3_EE_param_5[16]
)
.maxntid 128
{
	.reg .pred 	%p<38>;
	.reg .b32 	%r<200>;
	.reg .b64 	%rd<103>;
	.reg .b64 	%fd<31>;

	ld.param.u32 	%r44, [_ZN3cub18CUB_300001_SM_10006detail9transform16transform_kernelINS2_10policy_hubILb1EN4cuda3std3__45tupleIJN6thrust24THRUST_300001_SM_1000_NS6detail15normal_iteratorINSA_10device_ptrIiEEEESF_EEEE10policy1000El5saxpySF_JPiSK_EEEvT0_iT1_T2_DpNS2_10kernel_argIT3_EE_param_2];
	ld.param.u64 	%rd30, [_ZN3cub18CUB_300001_SM_10006detail9transform16transform_kernelINS2_10policy_hubILb1EN4cuda3std3__45tupleIJN6thrust24THRUST_300001_SM_1000_NS6detail15normal_iteratorINSA_10device_ptrIiEEEESF_EEEE10policy1000El5saxpySF_JPiSK_EEEvT0_iT1_T2_DpNS2_10kernel_argIT3_EE_param_0];
	ld.param.u64 	%rd28, [_ZN3cub18CUB_300001_SM_10006detail9transform16transform_kernelINS2_10policy_hubILb1EN4cuda3std3__45tupleIJN6thrust24THRUST_300001_SM_1000_NS6detail15normal_iteratorINSA_10device_ptrIiEEEESF_EEEE10policy1000El5saxpySF_JPiSK_EEEvT0_iT1_T2_DpNS2_10kernel_argIT3_EE_param_5];
	ld.param.u64 	%rd26, [_ZN3cub18CUB_300001_SM_10006detail9transform16transform_kernelINS2_10policy_hubILb1EN4cuda3std3__45tupleIJN6thrust24THRUST_300001_SM_1000_NS6detail15normal_iteratorINSA_10device_ptrIiEEEESF_EEEE10policy1000El5saxpySF_JPiSK_EEEvT0_iT1_T2_DpNS2_10kernel_argIT3_EE_param_4];
	ld.param.u64 	%rd31, [_ZN3cub18CUB_300001_SM_10006detail9transform16transform_kernelINS2_10policy_hubILb1EN4cuda3std3__45tupleIJN6thrust24THRUST_300001_SM_1000_NS6detail15normal_iteratorINSA_10device_ptrIiEEEESF_EEEE10policy1000El5saxpySF_JPiSK_EEEvT0_iT1_T2_DpNS2_10kernel_argIT3_EE_param_3];
	ld.param.u32 	%r43, [_ZN3cub18CUB_300001_SM_10006detail9transform16transform_kernelINS2_10policy_hubILb1EN4cuda3std3__45tupleIJN6thrust24THRUST_300001_SM_1000_NS6detail15normal_iteratorINSA_10device_ptrIiEEEESF_EEEE10policy1000El5saxpySF_JPiSK_EEEvT0_iT1_T2_DpNS2_10kernel_argIT3_EE_param_1];
	cvta.to.global.u64 	%rd1, %rd31;
	cvta.to.global.u64 	%rd2, %rd26;
	cvta.to.global.u64 	%rd3, %rd28;
	shl.b32 	%r1, %r43, 7;
	mov.u32 	%r45, %ctaid.x;
	cvt.u64.u32 	%rd32, %r45;
	cvt.s64.s32 	%rd33, %r1;
	mul.lo.s64 	%rd4, %rd33, %rd32;
	sub.s64 	%rd34, %rd30, %rd4;
	min.s64 	%rd35, %rd34, %rd33;
	cvt.u32.u64 	%r2, %rd35;
	shl.b32 	%r3, %r2, 2;
	mov.u32 	%r4, %tid.x;
	shl.b32 	%r190, %r4, 7;
	setp.ge.s32 	%p1, %r190, %r3;
	@%p1 bra 	$L__BB3_5;
	shl.b64 	%rd5, %rd4, 2;
	add.s64 	%rd36, %rd2, %rd5;
	mul.wide.u32 	%rd6, %r4, 128;
	add.s64 	%rd100, %rd36, %rd6;
	mov.u32 	%r189, %r190;
$L__BB3_2:
	.pragma "nounroll";
	// begin inline asm
	prefetch.global.L2 [%rd100];
	// end inline asm
	add.s32 	%r189, %r189, 16384;
	add.s64 	%rd100, %rd100, 16384;
	setp.lt.s32 	%p2, %r189, %r3;
	@%p2 bra 	$L__BB3_2;
	add.s64 	%rd38, %rd3, %rd5;
	add.s64 	%rd101, %rd38, %rd6;
$L__BB3_4:
	.pragma "nounroll";
	// begin inline asm
	prefetch.global.L2 [%rd101];
	// end inline asm
	add.s32 	%r190, %r190, 16384;
	add.s64 	%rd101, %rd101, 16384;
	setp.lt.s32 	%p3, %r190, %r3;
	@%p3 bra 	$L__BB3_4;
$L__BB3_5:
	shl.b64 	%rd102, %rd4, 2;
	add.s64 	%rd13, %rd2, %rd102;
	add.s64 	%rd14, %rd3, %rd102;
	add.s64 	%rd15, %rd1, %rd102;
	setp.eq.s32 	%p4, %r1, %r2;
	@%p4 bra 	$L__BB3_47;
	setp.lt.s32 	%p5, %r43, 1;
	@%p5 bra 	$L__BB3_59;
	and.b32  	%r11, %r43, 7;
	setp.lt.u32 	%p6, %r43, 8;
	mov.b32 	%r197, 0;
	@%p6 bra 	$L__BB3_26;
	and.b32  	%r197, %r43, 2147483640;
	mov.b32 	%r193, 0;
$L__BB3_9:
	.pragma "nounroll";
	shl.b32 	%r48, %r193, 7;
	add.s32 	%r21, %r48, %r4;
	setp.ge.s32 	%p7, %r21, %r2;
	@%p7 bra 	$L__BB3_11;
	mul.wide.u32 	%rd41, %r21, 4;
	add.s64 	%rd42, %rd13, %rd41;
	add.s64 	%rd43, %rd14, %rd41;
	ld.global.u32 	%r49, [%rd42];
	ld.global.u32 	%r50, [%rd43];
	mad.lo.s32 	%r51, %r49, %r44, %r50;
	cvt.rn.f64.s32 	%fd1, %r51;
	cvt.rzi.s32.f64 	%r52, %fd1;
	add.s64 	%rd44, %rd15, %rd41;
	st.global.u32 	[%rd44], %r52;
$L__BB3_11:
	add.s32 	%r53, %r21, 128;
	setp.ge.s32 	%p8, %r53, %r2;
	mul.wide.s32 	%rd45, %r53, 4;
	add.s64 	%rd23, %rd13, %rd45;
	add.s64 	%rd24, %rd14, %rd45;
	add.s64 	%rd25, %rd15, %rd45;
	@%p8 bra 	$L__BB3_13;
	ld.global.u32 	%r54, [%rd23];
	ld.global.u32 	%r55, [%rd24];
	mad.lo.s32 	%r56, %r54, %r44, %r55;
	cvt.rn.f64.s32 	%fd2, %r56;
	cvt.rzi.s32.f64 	%r57, %fd2;
	st.global.u32 	[%rd25], %r57;
$L__BB3_13:
	add.s32 	%r58, %r21, 256;
	setp.ge.s32 	%p9, %r58, %r2;
	@%p9 bra 	$L__BB3_15;
	ld.global.u32 	%r59, [%rd23+512];
	ld.global.u32 	%r60, [%rd24+512];
	mad.lo.s32 	%r61, %r59, %r44, %r60;
	cvt.rn.f64.s32 	%fd3, %r61;
	cvt.rzi.s32.f64 	%r62, %fd3;
	st.global.u32 	[%rd25+512], %r62;
$L__BB3_15:
	add.s32 	%r63, %r21, 384;
	setp.ge.s32 	%p10, %r63, %r2;
	@%p10 bra 	$L__BB3_17;
	ld.global.u32 	%r64, [%rd23+1024];
	ld.global.u32 	%r65, [%rd24+1024];
	mad.lo.s32 	%r66, %r64, %r44, %r65;
	cvt.rn.f64.s32 	%fd4, %r66;
	cvt.rzi.s32.f64 	%r67, %fd4;
	st.global.u32 	[%rd25+1024], %r67;
$L__BB3_17:
	add.s32 	%r68, %r21, 512;
	setp.ge.s32 	%p11, %r68, %r2;
	@%p11 bra 	$L__BB3_19;
	ld.global.u32 	%r69, [%rd23+1536];
	ld.global.u32 	%r70, [%rd24+1536];
	mad.lo.s32 	%r71, %r69, %r44, %r70;
	cvt.rn.f64.s32 	%fd5, %r71;
	cvt.rzi.s32.f64 	%r72, %fd5;
	st.global.u32 	[%rd25+1536], %r72;
$L__BB3_19:
	add.s32 	%r73, %r21, 640;
	setp.ge.s32 	%p12, %r73, %r2;
	@%p12 bra 	$L__BB3_21;
	ld.global.u32 	%r74, [%rd23+2048];
	ld.global.u32 	%r75, [%rd24+2048];
	mad.lo.s32 	%r76, %r74, %r44, %r75;
	cvt.rn.f64.s32 	%fd6, %r76;
	cvt.rzi.s32.f64 	%r77, %fd6;
	st.global.u32 	[%rd25+2048], %r77;
$L__BB3_21:
	add.s32 	%r78, %r21, 768;
	setp.ge.s32 	%p13, %r78, %r2;
	@%p13 bra 	$L__BB3_23;
	ld.global.u32 	%r79, [%rd23+2560];
	ld.global.u32 	%r80, [%rd24+2560];
	mad.lo.s32 	%r81, %r79, %r44, %r80;
	cvt.rn.f64.s32 	%fd7, %r81;
	cvt.rzi.s32.f64 	%r82, %fd7;
	st.global.u32 	[%rd25+2560], %r82;
$L__BB3_23:
	add.s32 	%r83, %r21, 896;
	setp.ge.s32 	%p14, %r83, %r2;
	@%p14 bra 	$L__BB3_25;
	ld.global.u32 	%r84, [%rd23+3072];
	ld.global.u32 	%r85, [%rd24+3072];
	mad.lo.s32 	%r86, %r84, %r44, %r85;
	cvt.rn.f64.s32 	%fd8, %r86;
	cvt.rzi.s32.f64 	%r87, %fd8;
	st.global.u32 	[%rd25+3072], %r87;
$L__BB3_25:
	add.s32 	%r193, %r193, 8;
	setp.eq.s32 	%p15, %r193, %r197;
	@%p15 bra 	$L__BB3_26;
	bra.uni 	$L__BB3_9;
$L__BB3_26:
	setp.eq.s32 	%p16, %r11, 0;
	@%p16 bra 	$L__BB3_59;
	and.b32  	%r31, %r43, 3;
	setp.lt.u32 	%p17, %r11, 4;
	@%p17 bra 	$L__BB3_37;
	shl.b32 	%r88, %r197, 7;
	add.s32 	%r32, %r88, %r4;
	setp.ge.s32 	%p18, %r32, %r2;
	@%p18 bra 	$L__BB3_30;
	mul.wide.s32 	%rd46, %r32, 4;
	add.s64 	%rd47, %rd13, %rd46;
	add.s64 	%rd48, %rd14, %rd46;
	ld.global.u32 	%r89, [%rd47];
	ld.global.u32 	%r90, [%rd48];
	mad.lo.s32 	%r91, %r89, %r44, %r90;
	cvt.rn.f64.s32 	%fd9, %r91;
	cvt.rzi.s32.f64 	%r92, %fd9;
	add.s64 	%rd49, %rd15, %rd46;
	st.global.u32 	[%rd49], %r92;
$L__BB3_30:
	add.s32 	%r33, %r32, 128;
	setp.ge.s32 	%p19, %r33, %r2;
	@%p19 bra 	$L__BB3_32;
	mul.wide.s32 	%rd50, %r33, 4;
	add.s64 	%rd51, %rd13, %rd50;
	add.s64 	%rd52, %rd14, %rd50;
	ld.global.u32 	%r93, [%rd51];
	ld.global.u32 	%r94, [%rd52];
	mad.lo.s32 	%r95, %r93, %r44, %r94;
	cvt.rn.f64.s32 	%fd10, %r95;
	cvt.rzi.s32.f64 	%r96, %fd10;
	add.s64 	%rd53, %rd15, %rd50;
	st.global.u32 	[%rd53], %r96;
$L__BB3_32:
	add.s32 	%r34, %r32, 256;
	setp.ge.s32 	%p20, %r34, %r2;
	@%p20 bra 	$L__BB3_34;
	mul.wide.s32 	%rd54, %r34, 4;
	add.s64 	%rd55, %rd13, %rd54;
	add.s64 	%rd56, %rd14, %rd54;
	ld.global.u32 	%r97, [%rd55];
	ld.global.u32 	%r98, [%rd56];
	mad.lo.s32 	%r99, %r97, %r44, %r98;
	cvt.rn.f64.s32 	%fd11, %r99;
	cvt.rzi.s32.f64 	%r100, %fd11;
	add.s64 	%rd57, %rd15, %rd54;
	st.global.u32 	[%rd57], %r100;
$L__BB3_34:
	add.s32 	%r35, %r32, 384;
	setp.ge.s32 	%p21, %r35, %r2;
	@%p21 bra 	$L__BB3_36;
	mul.wide.s32 	%rd58, %r35, 4;
	add.s64 	%rd59, %rd13, %rd58;
	add.s64 	%rd60, %rd14, %rd58;
	ld.global.u32 	%r101, [%rd59];
	ld.global.u32 	%r102, [%rd60];
	mad.lo.s32 	%r103, %r101, %r44, %r102;
	cvt.rn.f64.s32 	%fd12, %r103;
	cvt.rzi.s32.f64 	%r104, %fd12;
	add.s64 	%rd61, %rd15, %rd58;
	st.global.u32 	[%rd61], %r104;
$L__BB3_36:
	add.s32 	%r197, %r197, 4;
$L__BB3_37:
	setp.eq.s32 	%p22, %r31, 0;
	@%p22 bra 	$L__BB3_59;
	setp.eq.s32 	%p23, %r31, 1;
	@%p23 bra 	$L__BB3_44;
	shl.b32 	%r105, %r197, 7;
	add.s32 	%r38, %r105, %r4;
	setp.ge.s32 	%p24, %r38, %r2;
	@%p24 bra 	$L__BB3_41;
	mul.wide.s32 	%rd62, %r38, 4;
	add.s64 	%rd63, %rd13, %rd62;
	add.s64 	%rd64, %rd14, %rd62;
	ld.global.u32 	%r106, [%rd63];
	ld.global.u32 	%r107, [%rd64];
	mad.lo.s32 	%r108, %r106, %r44, %r107;
	cvt.rn.f64.s32 	%fd13, %r108;
	cvt.rzi.s32.f64 	%r109, %fd13;
	add.s64 	%rd65, %rd15, %rd62;
	st.global.u32 	[%rd65], %r109;
$L__BB3_41:
	add.s32 	%r39, %r38, 128;
	setp.ge.s32 	%p25, %r39, %r2;
	@%p25 bra 	$L__BB3_43;
	mul.wide.s32 	%rd66, %r39, 4;
	add.s64 	%rd67, %rd13, %rd66;
	add.s64 	%rd68, %rd14, %rd66;
	ld.global.u32 	%r110, [%rd67];
	ld.global.u32 	%r111, [%rd68];
	mad.lo.s32 	%r112, %r110, %r44, %r111;
	cvt.rn.f64.s32 	%fd14, %r112;
	cvt.rzi.s32.f64 	%r113, %fd14;
	add.s64 	%rd69, %rd15, %rd66;
	st.global.u32 	[%rd69], %r113;
$L__BB3_43:
	add.s32 	%r197, %r197, 2;
$L__BB3_44:
	and.b32  	%r114, %r43, 1;
	setp.eq.b32 	%p26, %r114, 1;
	not.pred 	%p27, %p26;
	@%p27 bra 	$L__BB3_59;
	shl.b32 	%r115, %r197, 7;
	add.s32 	%r42, %r115, %r4;
	setp.ge.s32 	%p28, %r42, %r2;
	@%p28 bra 	$L__BB3_59;
	mul.wide.s32 	%rd70, %r42, 4;
	add.s64 	%rd71, %rd13, %rd70;
	add.s64 	%rd72, %rd14, %rd70;
	ld.global.u32 	%r116, [%rd71];
	ld.global.u32 	%r117, [%rd72];
	mad.lo.s32 	%r118, %r116, %r44, %r117;
	cvt.rn.f64.s32 	%fd15, %r118;
	cvt.rzi.s32.f64 	%r119, %fd15;
	add.s64 	%rd73, %rd15, %rd70;
	st.global.u32 	[%rd73], %r119;
	bra.uni 	$L__BB3_59;
$L__BB3_47:
	setp.lt.s32 	%p29, %r43, 1;
	@%p29 bra 	$L__BB3_59;
	setp.lt.u32 	%p30, %r43, 8;
	mov.b32 	%r195, 0;
	@%p30 bra 	$L__BB3_51;
	and.b32  	%r195, %r43, 2147483640;
	neg.s32 	%r192, %r195;
	mul.wide.u32 	%rd74, %r4, 4;
	add.s64 	%rd16, %rd1, %rd74;
	add.s64 	%rd75, %rd102, 1536;
	add.s64 	%rd18, %rd2, %rd75;
	add.s32 	%r191, %r4, 128;
	add.s64 	%rd19, %rd3, %rd75;
	add.s64 	%rd20, %rd1, %rd75;
$L__BB3_50:
	.pragma "nounroll";
	mul.wide.s32 	%rd76, %r191, 4;
	add.s64 	%rd77, %rd18, %rd76;
	add.s64 	%rd78, %rd19, %rd76;
	add.s64 	%rd79, %rd20, %rd76;
	cvta.to.global.u64 	%rd80, %rd26;
	mul.wide.u32 	%rd81, %r4, 4;
	add.s64 	%rd82, %rd80, %rd81;
	add.s64 	%rd83, %rd82, %rd102;
	cvta.to.global.u64 	%rd84, %rd28;
	add.s64 	%rd85, %rd84, %rd81;
	add.s64 	%rd86, %rd85, %rd102;
	ld.global.u32 	%r122, [%rd83];
	ld.global.u32 	%r123, [%rd86];
	mad.lo.s32 	%r124, %r122, %r44, %r123;
	cvt.rn.f64.s32 	%fd16, %r124;
	cvt.rzi.s32.f64 	%r125, %fd16;
	add.s64 	%rd87, %rd16, %rd102;
	st.global.u32 	[%rd87], %r125;
	ld.global.u32 	%r126, [%rd77+-1536];
	ld.global.u32 	%r127, [%rd78+-1536];
	mad.lo.s32 	%r128, %r126, %r44, %r127;
	cvt.rn.f64.s32 	%fd17, %r128;
	cvt.rzi.s32.f64 	%r129, %fd17;
	st.global.u32 	[%rd79+-1536], %r129;
	ld.global.u32 	%r130, [%rd77+-1024];
	ld.global.u32 	%r131, [%rd78+-1024];
	mad.lo.s32 	%r132, %r130, %r44, %r131;
	cvt.rn.f64.s32 	%fd18, %r132;
	cvt.rzi.s32.f64 	%r133, %fd18;
	st.global.u32 	[%rd79+-1024], %r133;
	ld.global.u32 	%r134, [%rd77+-512];
	ld.global.u32 	%r135, [%rd78+-512];
	mad.lo.s32 	%r136, %r134, %r44, %r135;
	cvt.rn.f64.s32 	%fd19, %r136;
	cvt.rzi.s32.f64 	%r137, %fd19;
	st.global.u32 	[%rd79+-512], %r137;
	ld.global.u32 	%r138, [%rd77];
	ld.global.u32 	%r139, [%rd78];
	mad.lo.s32 	%r140, %r138, %r44, %r139;
	cvt.rn.f64.s32 	%fd20, %r140;
	cvt.rzi.s32.f64 	%r141, %fd20;
	st.global.u32 	[%rd79], %r141;
	ld.global.u32 	%r142, [%rd77+512];
	ld.global.u32 	%r143, [%rd78+512];
	mad.lo.s32 	%r144, %r142, %r44, %r143;
	cvt.rn.f64.s32 	%fd21, %r144;
	cvt.rzi.s32.f64 	%r145, %fd21;
	st.global.u32 	[%rd79+512], %r145;
	ld.global.u32 	%r146, [%rd77+1024];
	ld.global.u32 	%r147, [%rd78+1024];
	mad.lo.s32 	%r148, %r146, %r44, %r147;
	cvt.rn.f64.s32 	%fd22, %r148;
	cvt.rzi.s32.f64 	%r149, %fd22;
	st.global.u32 	[%rd79+1024], %r149;
	ld.global.u32 	%r150, [%rd77+1536];
	ld.global.u32 	%r151, [%rd78+1536];
	mad.lo.s32 	%r152, %r150, %r44, %r151;
	cvt.rn.f64.s32 	%fd23, %r152;
	cvt.rzi.s32.f64 	%r153, %fd23;
	st.global.u32 	[%rd79+1536], %r153;
	add.s32 	%r192, %r192, 8;
	add.s64 	%rd102, %rd102, 4096;
	add.s32 	%r191, %r191, 1024;
	setp.eq.s32 	%p31, %r192, 0;
	@%p31 bra 	$L__BB3_51;
	bra.uni 	$L__BB3_50;
$L__BB3_51:
	and.b32  	%r24, %r43, 7;
	setp.eq.s32 	%p32, %r24, 0;
	@%p32 bra 	$L__BB3_59;
	and.b32  	%r25, %r43, 3;
	setp.lt.u32 	%p33, %r24, 4;
	@%p33 bra 	$L__BB3_54;
	shl.b32 	%r154, %r195, 7;
	add.s32 	%r155, %r154, %r4;
	mul.wide.s32 	%rd88, %r155, 4;
	add.s64 	%rd89, %rd13, %rd88;
	add.s64 	%rd90, %rd14, %rd88;
	ld.global.u32 	%r156, [%rd89];
	ld.global.u32 	%r157, [%rd90];
	mad.lo.s32 	%r158, %r156, %r44, %r157;
	cvt.rn.f64.s32 	%fd24, %r158;
	cvt.rzi.s32.f64 	%r159, %fd24;
	add.s64 	%rd91, %rd15, %rd88;
	st.global.u32 	[%rd91], %r159;
	ld.global.u32 	%r160, [%rd89+512];
	ld.global.u32 	%r161, [%rd90+512];
	mad.lo.s32 	%r162, %r160, %r44, %r161;
	cvt.rn.f64.s32 	%fd25, %r162;
	cvt.rzi.s32.f64 	%r163, %fd25;
	st.global.u32 	[%rd91+512], %r163;
	ld.global.u32 	%r164, [%rd89+1024];
	ld.global.u32 	%r165, [%rd90+1024];
	mad.lo.s32 	%r166, %r164, %r44, %r165;
	cvt.rn.f64.s32 	%fd26, %r166;
	cvt.rzi.s32.f64 	%r167, %fd26;
	st.global.u32 	[%rd91+1024], %r167;
	ld.global.u32 	%r168, [%rd89+1536];
	ld.global.u32 	%r169, [%rd90+1536];
	mad.lo.s32 	%r170, %r168, %r44, %r169;
	cvt.rn.f64.s32 	%fd27, %r170;
	cvt.rzi.s32.f64 	%r171, %fd27;
	st.global.u32 	[%rd91+1536], %r171;
	add.s32 	%r195, %r195, 4;
$L__BB3_54:
	setp.eq.s32 	%p34, %r25, 0;
	@%p34 bra 	$L__BB3_59;
	setp.eq.s32 	%p35, %r25, 1;
	@%p35 bra 	$L__BB3_57;
	shl.b32 	%r172, %r195, 7;
	add.s32 	%r173, %r172, %r4;
	mul.wide.s32 	%rd92, %r173, 4;
	add.s64 	%rd93, %rd13, %rd92;
	add.s64 	%rd94, %rd14, %rd92;
	ld.global.u32 	%r174, [%rd93];
	ld.global.u32 	%r175, [%rd94];
	mad.lo.s32 	%r176, %r174, %r44, %r175;
	cvt.rn.f64.s32 	%fd28, %r176;
	cvt.rzi.s32.f64 	%r177, %fd28;
	add.s64 	%rd95, %rd15, %rd92;
	st.global.u32 	[%rd95], %r177;
	ld.global.u32 	%r178, [%rd93+512];
	ld.global.u32 	%r179, [%rd94+512];
	mad.lo.s32 	%r180, %r178, %r44, %r179;
	cvt.rn.f64.s32 	%fd29, %r180;
	cvt.rzi.s32.f64 	%r181, %fd29;
	st.global.u32 	[%rd95+512], %r181;
	add.s32 	%r195, %r195, 2;
$L__BB3_57:
	and.b32  	%r182, %r43, 1;
	setp.eq.b32 	%p36, %r182, 1;
	not.pred 	%p37, %p36;
	@%p37 bra 	$L__BB3_59;
	shl.b32 	%r183, %r195, 7;
	add.s32 	%r184, %r183, %r4;
	mul.wide.s32 	%rd96, %r184, 4;
	add.s64 	%rd97, %rd13, %rd96;
	add.s64 	%rd98, %rd14, %rd96;
	ld.global.u32 	%r185, [%rd97];
	ld.global.u32 	%r186, [%rd98];
	mad.lo.s32 	%r187, %r185, %r44, %r186;
	cvt.rn.f64.s32 	%fd30, %r187;
	cvt.rzi.s32.f64 	%r188, %fd30;
	add.s64 	%rd99, %rd15, %rd96;
	st.global.u32 	[%rd99], %r188;
$L__BB3_59:
	ret;

}


// ===== COMPILED SASS (sm_100) =====

	.target	sm_100

	.elftype	@"ET_EXEC"


//--------------------- .note.nv.tkinfo           --------------------------
	.section	.note.nv.tkinfo,"",@"SHT_NOTE"
	.sectionflags	@"SHF_NOTE_NV_TKINFO"
	.tkinfo
        /*0018*/ 	.word	0x00000002
        /*0030*/ 	.string	""
        /*0030*/ 	.string	"ptxas"
        /*0030*/ 	.string	"Cuda compilation tools, release 13.0, V13.0.88"
        /*0030*/ 	.string	"Build cuda_13.0.r13.0/compiler.36424714_0"
        /*0030*/ 	.string	"-arch sm_100 -m 64 "



//--------------------- .note.nv.cuinfo           --------------------------
	.section	.note.nv.cuinfo,"",@"SHT_NOTE"
	.sectionflags	@"SHF_NOTE_NV_CUINFO"
        /*0018*/ 	.short	0x0002
        /*001a*/ 	.short	0x0064
        /*001c*/ 	.short	0x0082
	.zero		2


//--------------------- .nv.info                  --------------------------
	.section	.nv.info,"",@"SHT_CUDA_INFO"
	.align	4


	//----- nvinfo : EIATTR_REGCOUNT
	.align		4
        /*0000*/ 	.byte	0x04, 0x2f
        /*0002*/ 	.short	(.L_44 - .L_43)
	.align		4
.L_43:
        /*0004*/ 	.word	index@(_ZN3cub18CUB_300001_SM_10006detail11EmptyKernelIvEEvv)
        /*0008*/ 	.word	0x00000004


	//----- nvinfo : EIATTR_FRAME_SIZE
	.align		4
.L_44:
        /*000c*/ 	.byte	0x04, 0x11
        /*000e*/ 	.short	(.L_46 - .L_45)
	.align		4
.L_45:
        /*0010*/ 	.word	index@(_ZN3cub18CUB_300001_SM_10006detail11EmptyKernelIvEEvv)
        /*0014*/ 	.word	0x00000000


	//----- nvinfo : EIATTR_REGCOUNT
	.align		4
.L_46:
        /*0018*/ 	.byte	0x04, 0x2f
        /*001a*/ 	.short	(.L_48 - .L_47)
	.align		4
.L_47:
        /*001c*/ 	.word	index@(_ZN3cub18CUB_300001_SM_10006detail8for_each13static_kernelINS2_12policy_hub_t12policy_500_tEmN6thrust24THRUST_300001_SM_1000_NS8cuda_cub20__uninitialized_fill7functorINS7_10device_ptrIiEEiEEEEvT0_T1_)
        /*0020*/ 	.word	0x00000008


	//----- nvinfo : EIATTR_FRAME_SIZE
	.align		4
.L_48:
        /*0024*/ 	.byte	0x04, 0x11
        /*0026*/ 	.short	(.L_50 - .L_49)
	.align		4
.L_49:
        /*0028*/ 	.word	index@(_ZN3cub18CUB_300001_SM_10006detail8for_each13static_kernelINS2_12policy_hub_t12policy_500_tEmN6thrust24THRUST_300001_SM_1000_NS8cuda_cub20__uninitialized_fill7functorINS7_10device_ptrIiEEiEEEEvT0_T1_)
        /*002c*/ 	.word	0x00000000


	//----- nvinfo : EIATTR_REGCOUNT
	.align		4
.L_50:
        /*0030*/ 	.byte	0x04, 0x2f
        /*0032*/ 	.short	(.L_52 - .L_51)
	.align		4
.L_51:
        /*0034*/ 	.word	index@(_ZN3cub18CUB_300001_SM_10006detail9transform16transform_kernelINS2_10policy_hubILb1EN4cuda3std3__45tupleIJN6thrust24THRUST_300001_SM_1000_NS6detail15normal_iteratorINSA_10device_ptrIiEEEESF_EEEE10policy1000Ei5saxpySF_JPiSK_EEEvT0_iT1_T2_DpNS2_10kernel_argIT3_EE)
        /*0038*/ 	.word	0x0000001c


	//----- nvinfo : EIATTR_FRAME_SIZE
	.align		4
.L_52:
        /*003c*/ 	.byte	0x04, 0x11
        /*003e*/ 	.short	(.L_54 - .L_53)
	.align		4
.L_53:
        /*0040*/ 	.word	index@(_ZN3cub18CUB_300001_SM_10006detail9transform16transform_kernelINS2_10policy_hubILb1EN4cuda3std3__45tupleIJN6thrust24THRUST_300001_SM_1000_NS6detail15normal_iteratorINSA_10device_ptrIiEEEESF_EEEE10policy1000Ei5saxpySF_JPiSK_EEEvT0_iT1_T2_DpNS2_10kernel_argIT3_EE)
        /*0044*/ 	.word	0x00000000


	//----- nvinfo : EIATTR_REGCOUNT
	.align		4
.L_54:
        /*0048*/ 	.byte	0x04, 0x2f
        /*004a*/ 	.short	(.L_56 - .L_55)
	.align		4
.L_55:
        /*004c*/ 	.word	index@(_ZN3cub18CUB_300001_SM_10006detail9transform16transform_kernelINS2_10policy_hubILb1EN4cuda3std3__45tupleIJN6thrust24THRUST_300001_SM_1000_NS6detail15normal_iteratorINSA_10device_ptrIiEEEESF_EEEE10policy1000El5saxpySF_JPiSK_EEEvT0_iT1_T2_DpNS2_10kernel_argIT3_EE)
        /*0050*/ 	.word	0x00000020


	//----- nvinfo : EIATTR_FRAME_SIZE
	.align		4
.L_56:
        /*0054*/ 	.byte	0x04, 0x11
        /*0056*/ 	.short	(.L_58 - .L_57)
	.align		4
.L_57:
        /*0058*/ 	.word	index@(_ZN3cub18CUB_300001_SM_10006detail9transform16transform_kernelINS2_10policy_hubILb1EN4cuda3std3__45tupleIJN6thrust24THRUST_300001_SM_1000_NS6detail15normal_iteratorINSA_10device_ptrIiEEEESF_EEEE10policy1000El5saxpySF_JPiSK_EEEvT0_iT1_T2_DpNS2_10kernel_argIT3_EE)
        /*005c*/ 	.word	0x00000000


	//----- nvinfo : EIATTR_MIN_STACK_SIZE
	.align		4
.L_58:
        /*0060*/ 	.byte	0x04, 0x12
        /*0062*/ 	.short	(.L_60 - .L_59)
	.align		4
.L_59:
        /*0064*/ 	.word	index@(_ZN3cub18CUB_300001_SM_10006detail9transform16transform_kernelINS2_10policy_hubILb1EN4cuda3std3__45tupleIJN6thrust24THRUST_300001_SM_1000_NS6detail15normal_iteratorINSA_10device_ptrIiEEEESF_EEEE10policy1000El5saxpySF_JPiSK_EEEvT0_iT1_T2_DpNS2_10kernel_argIT3_EE)
        /*0068*/ 	.word	0x00000000


	//----- nvinfo : EIATTR_MIN_STACK_SIZE
	.align		4
.L_60:
        /*006c*/ 	.byte	0x04, 0x12
        /*006e*/ 	.short	(.L_62 - .L_61)
	.align		4
.L_61:
        /*0070*/ 	.word	index@(_ZN3cub18CUB_300001_SM_10006detail9transform16transform_kernelINS2_10policy_hubILb1EN4cuda3std3__45tupleIJN6thrust24THRUST_300001_SM_1000_NS6detail15normal_iteratorINSA_10device_ptrIiEEEESF_EEEE10policy1000Ei5saxpySF_JPiSK_EEEvT0_iT1_T2_DpNS2_10kernel_argIT3_EE)
        /*0074*/ 	.word	0x00000000


	//----- nvinfo : EIATTR_MIN_STACK_SIZE
	.align		4
.L_62:
        /*0078*/ 	.byte	0x04, 0x12
        /*007a*/ 	.short	(.L_64 - .L_63)
	.align		4
.L_63:
        /*007c*/ 	.word	index@(_ZN3cub18CUB_300001_SM_10006detail8for_each13static_kernelINS2_12policy_hub_t12policy_500_tEmN6thrust24THRUST_300001_SM_1000_NS8cuda_cub20__uninitialized_fill7functorINS7_10device_ptrIiEEiEEEEvT0_T1_)
        /*0080*/ 	.word	0x00000000


	//----- nvinfo : EIATTR_MIN_STACK_SIZE
	.align		4
.L_64:
        /*0084*/ 	.byte	0x04, 0x12
        /*0086*/ 	.short	(.L_66 - .L_65)
	.align		4
.L_65:
        /*0088*/ 	.word	index@(_ZN3cub18CUB_300001_SM_10006detail11EmptyKernelIvEEvv)
        /*008c*/ 	.word	0x00000000
.L_66:


//--------------------- .nv.compat                --------------------------
	.section	.nv.compat,"",@"SHT_CUDA_COMPAT_INFO"
	.align	4
        /*0000*/ 	.byte	0x02, 0x09, 0x00, 0x00, 0x02, 0x02, 0x01, 0x00, 0x02, 0x05, 0x05, 0x00, 0x03, 0x07, 0x01, 0x01
        /*0010*/ 	.byte	0x02, 0x03, 0x00, 0x00, 0x02, 0x06, 0x01, 0x00, 0x04, 0x0b, 0x08, 0x00, 0x09, 0x00, 0x00, 0x00
        /*0020*/ 	.byte	0x00, 0x00, 0x00, 0x00


//--------------------- .nv.info._ZN3cub18CUB_300001_SM_10006detail9transform16transform_kernelINS2_10policy_hubILb1EN4cuda3std3__45tupleIJN6thrust24THRUST_300001_SM_1000_NS6detail15normal_iteratorINSA_10device_ptrIiEEEESF_EEEE10policy1000El5saxpySF_JPiSK_EEEvT0_iT1_T2_DpNS2_10kernel_argIT3_EE --------------------------
	.section	.nv.info._ZN3cub18CUB_300001_SM_10006detail9transform16transform_kernelINS2_10policy_hubILb1EN4cuda3std3__45tupleIJN6thrust24THRUST_300001_SM_1000_NS6detail15normal_iteratorINSA_10device_ptrIiEEEESF_EEEE10policy1000El5saxpySF_JPiSK_EEEvT0_iT1_T2_DpNS2_10kernel_argIT3_EE,"",@"SHT_CUDA_INFO"
	.sectionflags	@""
	.align	4


	//----- nvinfo : EIATTR_CUDA_API_VERSION
	.align		4
        /*0000*/ 	.byte	0x04, 0x37
        /*0002*/ 	.short	(.L_68 - .L_67)
.L_67:
        /*0004*/ 	.word	0x00000082


	//----- nvinfo : EIATTR_KPARAM_INFO
	.align		4
.L_68:
        /*0008*/ 	.byte	0x04, 0x17
        /*000a*/ 	.short	(.L_70 - .L_69)
.L_69:
        /*000c*/ 	.word	0x00000000
        /*0010*/ 	.short	0x0005
        /*0012*/ 	.short	0x0028
        /*0014*/ 	.byte	0x00, 0xf0, 0x41, 0x00


	//----- nvinfo : EIATTR_KPARAM_INFO
	.align		4
.L_70:
        /*0018*/ 	.byte	0x04, 0x17
        /*001a*/ 	.short	(.L_72 - .L_71)
.L_71:
        /*001c*/ 	.word	0x00000000
        /*0020*/ 	.short	0x0004
        /*0022*/ 	.short	0x0018
        /*0024*/ 	.byte	0x00, 0xf0, 0x41, 0x00


	//----- nvinfo : EIATTR_KPARAM_INFO
	.align		4
.L_72:
        /*0028*/ 	.byte	0x04, 0x17
        /*002a*/ 	.short	(.L_74 - .L_73)
.L_73:
        /*002c*/ 	.word	0x00000000
        /*0030*/ 	.short	0x0003
        /*0032*/ 	.short	0x0010
        /*0034*/ 	.byte	0x00, 0xf0, 0x21, 0x00


	//----- nvinfo : EIATTR_KPARAM_INFO
	.align		4
.L_74:
        /*0038*/ 	.byte	0x04, 0x17
        /*003a*/ 	.short	(.L_76 - .L_75)
.L_75:
        /*003c*/ 	.word	0x00000000
        /*0040*/ 	.short	0x0002
        /*0042*/ 	.short	0x000c
        /*0044*/ 	.byte	0x00, 0xf0, 0x11, 0x00


	//----- nvinfo : EIATTR_KPARAM_INFO
	.align		4
.L_76:
        /*0048*/ 	.byte	0x04, 0x17
        /*004a*/ 	.short	(.L_78 - .L_77)
.L_77:
        /*004c*/ 	.word	0x00000000
        /*0050*/ 	.short	0x0001
        /*0052*/ 	.short	0x0008
        /*0054*/ 	.byte	0x00, 0xf0, 0x11, 0x00


	//----- nvinfo : EIATTR_KPARAM_INFO
	.align		4
.L_78:
        /*0058*/ 	.byte	0x04, 0x17
        /*005a*/ 	.short	(.L_80 - .L_79)
.L_79:
        /*005c*/ 	.word	0x00000000
        /*0060*/ 	.short	0x0000
        /*0062*/ 	.short	0x0000
        /*0064*/ 	.byte	0x00, 0xf0, 0x21, 0x00


	//----- nvinfo : EIATTR_SPARSE_MMA_MASK
	.align		4
.L_80:
        /*0068*/ 	.byte	0x03, 0x50
        /*006a*/ 	.short	0x0000


	//----- nvinfo : EIATTR_MAXREG_COUNT
	.align		4
        /*006c*/ 	.byte	0x03, 0x1b
        /*006e*/ 	.short	0x00ff


	//----- nvinfo : EIATTR_MERCURY_ISA_VERSION
	.align		4
        /*0070*/ 	.byte	0x03, 0x5f
        /*0072*/ 	.short	0x0101


	//----- nvinfo : EIATTR_VRC_CTA_INIT_COUNT
	.align		4
        /*0074*/ 	.byte	0x02, 0x4a
	.zero		1
	.zero		1


	//----- nvinfo : EIATTR_EXIT_INSTR_OFFSETS
	.align		4
        /*0078*/ 	.byte	0x04, 0x1c
        /*007a*/ 	.short	(.L_82 - .L_81)


	//   ....[0]....
.L_81:
        /*007c*/ 	.word	0x000003e0


	//   ....[1]....
        /*0080*/ 	.word	0x00000e90


	//   ....[2]....
        /*0084*/ 	.word	0x00001200


	//   ....[3]....
        /*0088*/ 	.word	0x000013e0


	//   ....[4]....
        /*008c*/ 	.word	0x00001410


	//   ....[5]....
        /*0090*/ 	.word	0x000014c0


	//   ....[6]....
        /*0094*/ 	.word	0x000014e0


	//   ....[7]....
        /*0098*/ 	.word	0x00001ab0


	//   ....[8]....
        /*009c*/ 	.word	0x00001ce0


	//   ....[9]....
        /*00a0*/ 	.word	0x00001e50


	//   ....[10]....
        /*00a4*/ 	.word	0x00001f10


	//----- nvinfo : EIATTR_MAX_THREADS
	.align		4
.L_82:
        /*00a8*/ 	.byte	0x04, 0x05
        /*00aa*/ 	.short	(.L_84 - .L_83)
.L_83:
        /*00ac*/ 	.word	0x00000080
        /*00b0*/ 	.word	0x00000001
        /*00b4*/ 	.word	0x00000001


	//----- nvinfo : EIATTR_CRS_STACK_SIZE
	.align		4
.L_84:
        /*00b8*/ 	.byte	0x04, 0x1e
        /*00ba*/ 	.short	(.L_86 - .L_85)
.L_85:
        /*00bc*/ 	.word	0x00000000


	//----- nvinfo : EIATTR_CBANK_PARAM_SIZE
	.align		4
.L_86:
        /*00c0*/ 	.byte	0x03, 0x19
        /*00c2*/ 	.short	0x0038


	//----- nvinfo : EIATTR_PARAM_CBANK
	.align		4
        /*00c4*/ 	.byte	0x04, 0x0a
        /*00c6*/ 	.short	(.L_88 - .L_87)
	.align		4
.L_87:
        /*00c8*/ 	.word	index@(.nv.constant0._ZN3cub18CUB_300001_SM_10006detail9transform16transform_kernelINS2_10policy_hubILb1EN4cuda3std3__45tupleIJN6thrust24THRUST_300001_SM_1000_NS6detail15normal_iteratorINSA_10device_ptrIiEEEESF_EEEE10policy1000El5saxpySF_JPiSK_EEEvT0_iT1_T2_DpNS2_10kernel_argIT3_EE)
        /*00cc*/ 	.short	0x0380
        /*00ce*/ 	.short	0x0038


	//----- nvinfo : EIATTR_SW_WAR
	.align		4
.L_88:
        /*00d0*/ 	.byte	0x04, 0x36
        /*00d2*/ 	.short	(.L_90 - .L_89)
.L_89:
        /*00d4*/ 	.word	0x00000008
.L_90:


//--------------------- .nv.info._ZN3cub18CUB_300001_SM_10006detail9transform16transform_kernelINS2_10policy_hubILb1EN4cuda3std3__45tupleIJN6thrust24THRUST_300001_SM_1000_NS6detail15normal_iteratorINSA_10device_ptrIiEEEESF_EEEE10policy1000Ei5saxpySF_JPiSK_EEEvT0_iT1_T2_DpNS2_10kernel_argIT3_EE --------------------------
	.section	.nv.info._ZN3cub18CUB_300001_SM_10006detail9transform16transform_kernelINS2_10policy_hubILb1EN4cuda3std3__45tupleIJN6thrust24THRUST_300001_SM_1000_NS6detail15normal_iteratorINSA_10device_ptrIiEEEESF_EEEE10policy1000Ei5saxpySF_JPiSK_EEEvT0_iT1_T2_DpNS2_10kernel_argIT3_EE,"",@"SHT_CUDA_INFO"
	.sectionflags	@""
	.align	4


	//----- nvinfo : EIATTR_CUDA_API_VERSION
	.align		4
        /*0000*/ 	.byte	0x04, 0x37
        /*0002*/ 	.short	(.L_92 - .L_91)
.L_91:
        /*0004*/ 	.word	0x00000082


	//----- nvinfo : EIATTR_KPARAM_INFO
	.align		4
.L_92:
        /*0008*/ 	.byte	0x04, 0x17
        /*000a*/ 	.short	(.L_94 - .L_93)
.L_93:
        /*000c*/ 	.word	0x00000000
        /*0010*/ 	.short	0x0005
        /*0012*/ 	.short	0x0028
        /*0014*/ 	.byte	0x00, 0xf0, 0x41, 0x00


	//----- nvinfo : EIATTR_KPARAM_INFO
	.align		4
.L_94:
        /*0018*/ 	.byte	0x04, 0x17
        /*001a*/ 	.short	(.L_96 - .L_95)
.L_95:
        /*001c*/ 	.word	0x00000000
        /*0020*/ 	.short	0x0004
        /*0022*/ 	.short	0x0018
        /*0024*/ 	.byte	0x00, 0xf0, 0x41, 0x00


	//----- nvinfo : EIATTR_KPARAM_INFO
	.align		4
.L_96:
        /*0028*/ 	.byte	0x04, 0x17
        /*002a*/ 	.short	(.L_98 - .L_97)
.L_97:
        /*002c*/ 	.word	0x00000000
        /*0030*/ 	.short	0x0003
        /*0032*/ 	.short	0x0010
        /*0034*/ 	.byte	0x00, 0xf0, 0x21, 0x00


	//----- nvinfo : EIATTR_KPARAM_INFO
	.align		4
.L_98:
        /*0038*/ 	.byte	0x04, 0x17
        /*003a*/ 	.short	(.L_100 - .L_99)
.L_99:
        /*003c*/ 	.word	0x00000000
        /*0040*/ 	.short	0x0002
        /*0042*/ 	.short	0x0008
        /*0044*/ 	.byte	0x00, 0xf0, 0x11, 0x00


	//----- nvinfo : EIATTR_KPARAM_INFO
	.align		4
.L_100:
        /*0048*/ 	.byte	0x04, 0x17
        /*004a*/ 	.short	(.L_102 - .L_101)
.L_101:
        /*004c*/ 	.word	0x00000000
        /*0050*/ 	.short	0x0001
        /*0052*/ 	.short	0x0004
        /*0054*/ 	.byte	0x00, 0xf0, 0x11, 0x00


	//----- nvinfo : EIATTR_KPARAM_INFO
	.align		4
.L_102:
        /*0058*/ 	.byte	0x04, 0x17
        /*005a*/ 	.short	(.L_104 - .L_103)
.L_103:
        /*005c*/ 	.word	0x00000000
        /*0060*/ 	.short	0x0000
        /*0062*/ 	.short	0x0000
        /*0064*/ 	.byte	0x00, 0xf0, 0x11, 0x00


	//----- nvinfo : EIATTR_SPARSE_MMA_MASK
	.align		4
.L_104:
        /*0068*/ 	.byte	0x03, 0x50
        /*006a*/ 	.short	0x0000


	//----- nvinfo : EIATTR_MAXREG_COUNT
	.align		4
        /*006c*/ 	.byte	0x03, 0x1b
        /*006e*/ 	.short	0x00ff


	//----- nvinfo : EIATTR_MERCURY_ISA_VERSION
	.align		4
        /*0070*/ 	.byte	0x03, 0x5f
        /*0072*/ 	.short	0x0101


	//----- nvinfo : EIATTR_VRC_CTA_INIT_COUNT
	.align		4
        /*0074*/ 	.byte	0x02, 0x4a
	.zero		1
	.zero		1


	//----- nvinfo : EIATTR_EXIT_INSTR_OFFSETS
	.align		4
        /*0078*/ 	.byte	0x04, 0x1c
        /*007a*/ 	.short	(.L_106 - .L_105)


	//   ....[0]....
.L_105:
        /*007c*/ 	.word	0x000002f0


	//   ....[1]....
        /*0080*/ 	.word	0x00000900


	//   ....[2]....
        /*0084*/ 	.word	0x00000be0


	//   ....[3]....
        /*0088*/ 	.word	0x00000d60


	//   ....[4]....
        /*008c*/ 	.word	0x00000e30


	//   ....[5]....
        /*0090*/ 	.word	0x00000e60


	//   ....[6]....
        /*0094*/ 	.word	0x000014e0


	//   ....[7]....
        /*0098*/ 	.word	0x00001890


	//   ....[8]....
        /*009c*/ 	.word	0x00001a90


	//   ....[9]....
        /*00a0*/ 	.word	0x00001ac0


	//   ....[10]....
        /*00a4*/ 	.word	0x00001b80


	//----- nvinfo : EIATTR_MAX_THREADS
	.align		4
.L_106:
        /*00a8*/ 	.byte	0x04, 0x05
        /*00aa*/ 	.short	(.L_108 - .L_107)
.L_107:
        /*00ac*/ 	.word	0x00000080
        /*00b0*/ 	.word	0x00000001
        /*00b4*/ 	.word	0x00000001


	//----- nvinfo : EIATTR_CRS_STACK_SIZE
	.align		4
.L_108:
        /*00b8*/ 	.byte	0x04, 0x1e
        /*00ba*/ 	.short	(.L_110 - .L_109)
.L_109:
        /*00bc*/ 	.word	0x00000000


	//----- nvinfo : EIATTR_CBANK_PARAM_SIZE
	.align		4
.L_110:
        /*00c0*/ 	.byte	0x03, 0x19
        /*00c2*/ 	.short	0x0038


	//----- nvinfo : EIATTR_PARAM_CBANK
	.align		4
        /*00c4*/ 	.byte	0x04, 0x0a
        /*00c6*/ 	.short	(.L_112 - .L_111)
	.align		4
.L_111:
        /*00c8*/ 	.word	index@(.nv.constant0._ZN3cub18CUB_300001_SM_10006detail9transform16transform_kernelINS2_10policy_hubILb1EN4cuda3std3__45tupleIJN6thrust24THRUST_300001_SM_1000_NS6detail15normal_iteratorINSA_10device_ptrIiEEEESF_EEEE10policy1000Ei5saxpySF_JPiSK_EEEvT0_iT1_T2_DpNS2_10kernel_argIT3_EE)
        /*00cc*/ 	.short	0x0380
        /*00ce*/ 	.short	0x0038


	//----- nvinfo : EIATTR_SW_WAR
	.align		4
.L_112:
        /*00d0*/ 	.byte	0x04, 0x36
        /*00d2*/ 	.short	(.L_114 - .L_113)
.L_113:
        /*00d4*/ 	.word	0x00000008
.L_114:


//--------------------- .nv.info._ZN3cub18CUB_300001_SM_10006detail8for_each13static_kernelINS2_12policy_hub_t12policy_500_tEmN6thrust24THRUST_300001_SM_1000_NS8cuda_cub20__uninitialized_fill7functorINS7_10device_ptrIiEEiEEEEvT0_T1_ --------------------------
	.section	.nv.info._ZN3cub18CUB_300001_SM_10006detail8for_each13static_kernelINS2_12policy_hub_t12policy_500_tEmN6thrust24THRUST_300001_SM_1000_NS8cuda_cub20__uninitialized_fill7functorINS7_10device_ptrIiEEiEEEEvT0_T1_,"",@"SHT_CUDA_INFO"
	.sectionflags	@""
	.align	4


	//----- nvinfo : EIATTR_CUDA_API_VERSION
	.align		4
        /*0000*/ 	.byte	0x04, 0x37
        /*0002*/ 	.short	(.L_116 - .L_115)
.L_115:
        /*0004*/ 	.word	0x00000082


	//----- nvinfo : EIATTR_KPARAM_INFO
	.align		4
.L_116:
        /*0008*/ 	.byte	0x04, 0x17
        /*000a*/ 	.short	(.L_118 - .L_117)
.L_117:
        /*000c*/ 	.word	0x00000000
        /*0010*/ 	.short	0x0001
        /*0012*/ 	.short	0x0008
        /*0014*/ 	.byte	0x00, 0xf0, 0x41, 0x00


	//----- nvinfo : EIATTR_KPARAM_INFO
	.align		4
.L_118:
        /*0018*/ 	.byte	0x04, 0x17
        /*001a*/ 	.short	(.L_120 - .L_119)
.L_119:
        /*001c*/ 	.word	0x00000000
        /*0020*/ 	.short	0x0000
        /*0022*/ 	.short	0x0000
        /*0024*/ 	.byte	0x00, 0xf0, 0x21, 0x00


	//----- nvinfo : EIATTR_SPARSE_MMA_MASK
	.align		4
.L_120:
        /*0028*/ 	.byte	0x03, 0x50
        /*002a*/ 	.short	0x0000


	//----- nvinfo : EIATTR_MAXREG_COUNT
	.align		4
        /*002c*/ 	.byte	0x03, 0x1b
        /*002e*/ 	.short	0x00ff


	//----- nvinfo : EIATTR_MERCURY_ISA_VERSION
	.align		4
        /*0030*/ 	.byte	0x03, 0x5f
        /*0032*/ 	.short	0x0101


	//----- nvinfo : EIATTR_VRC_CTA_INIT_COUNT
	.align		4
        /*0034*/ 	.byte	0x02, 0x4a
	.zero		1
	.zero		1


	//----- nvinfo : EIATTR_EXIT_INSTR_OFFSETS
	.align		4
        /*0038*/ 	.byte	0x04, 0x1c
        /*003a*/ 	.short	(.L_122 - .L_121)


	//   ....[0]....
.L_121:
        /*003c*/ 	.word	0x00000130


	//   ....[1]....
        /*0040*/ 	.word	0x00000230


	//   ....[2]....
        /*0044*/ 	.word	0x00000260


	//----- nvinfo : EIATTR_MAX_THREADS
	.align		4
.L_122:
        /*0048*/ 	.byte	0x04, 0x05
        /*004a*/ 	.short	(.L_124 - .L_123)
.L_123:
        /*004c*/ 	.word	0x00000100
        /*0050*/ 	.word	0x00000001
        /*0054*/ 	.word	0x00000001


	//----- nvinfo : EIATTR_CBANK_PARAM_SIZE
	.align		4
.L_124:
        /*0058*/ 	.byte	0x03, 0x19
        /*005a*/ 	.short	0x0018


	//----- nvinfo : EIATTR_PARAM_CBANK
	.align		4
        /*005c*/ 	.byte	0x04, 0x0a
        /*005e*/ 	.short	(.L_126 - .L_125)
	.align		4
.L_125:
        /*0060*/ 	.word	index@(.nv.constant0._ZN3cub18CUB_300001_SM_10006detail8for_each13static_kernelINS2_12policy_hub_t12policy_500_tEmN6thrust24THRUST_300001_SM_1000_NS8cuda_cub20__uninitialized_fill7functorINS7_10device_ptrIiEEiEEEEvT0_T1_)
        /*0064*/ 	.short	0x0380
        /*0066*/ 	.short	0x0018


	//----- nvinfo : EIATTR_SW_WAR
	.align		4
.L_126:
        /*0068*/ 	.byte	0x04, 0x36
        /*006a*/ 	.short	(.L_128 - .L_127)
.L_127:
        /*006c*/ 	.word	0x00000008
.L_128:


//--------------------- .nv.info._ZN3cub18CUB_300001_SM_10006detail11EmptyKernelIvEEvv --------------------------
	.section	.nv.info._ZN3cub18CUB_300001_SM_10006detail11EmptyKernelIvEEvv,"",@"SHT_CUDA_INFO"
	.sectionflags	@""
	.align	4


	//----- nvinfo : EIATTR_CUDA_API_VERSION
	.align		4
        /*0000*/ 	.byte	0x04, 0x37
        /*0002*/ 	.short	(.L_130 - .L_129)
.L_129:
        /*0004*/ 	.word	0x00000082


	//----- nvinfo : EIATTR_SPARSE_MMA_MASK
	.align		4
.L_130:
        /*0008*/ 	.byte	0x03, 0x50
        /*000a*/ 	.short	0x0000


	//----- nvinfo : EIATTR_MAXREG_COUNT
	.align		4
        /*000c*/ 	.byte	0x03, 0x1b
        /*000e*/ 	.short	0x00ff


	//----- nvinfo : EIATTR_MERCURY_ISA_VERSION
	.align		4
        /*0010*/ 	.byte	0x03, 0x5f
        /*0012*/ 	.short	0x0101


	//----- nvinfo : EIATTR_VRC_CTA_INIT_COUNT
	.align		4
        /*0014*/ 	.byte	0x02, 0x4a
	.zero		1
	.zero		1


	//----- nvinfo : EIATTR_EXIT_INSTR_OFFSETS
	.align		4
        /*0018*/ 	.byte	0x04, 0x1c
        /*001a*/ 	.short	(.L_132 - .L_131)


	//   ....[0]....
.L_131:
        /*001c*/ 	.word	0x00000010


	//----- nvinfo : EIATTR_SW_WAR
	.align		4
.L_132:
        /*0020*/ 	.byte	0x04, 0x36
        /*0022*/ 	.short	(.L_134 - .L_133)
.L_133:
        /*0024*/ 	.word	0x00000008
.L_134:


//--------------------- .nv.callgraph             --------------------------
	.section	.nv.callgraph,"",@"SHT_CUDA_CALLGRAPH"
	.align	4
	.sectionentsize	8
	.align		4
        /*0000*/ 	.word	0x00000000
	.align		4
        /*0004*/ 	.word	0xffffffff
	.align		4
        /*0008*/ 	.word	0x00000000
	.align		4
        /*000c*/ 	.word	0xfffffffe
	.align		4
        /*0010*/ 	.word	0x00000000
	.align		4
        /*0014*/ 	.word	0xfffffffd
	.align		4
        /*0018*/ 	.word	0x00000000
	.align		4
        /*001c*/ 	.word	0xfffffffc


//--------------------- .nv.constant4             --------------------------
	.section	.nv.constant4,"a",@progbits
	.align	8
	.align		8
.nv.constant4:
        /*0000*/ 	.dword	_ZN30_INTERNAL_b87b65d6_4_k_cu_main4cuda3std3__45__cpo5beginE
	.align		8
        /*0008*/ 	.dword	_ZN30_INTERNAL_b87b65d6_4_k_cu_main4cuda3std3__45__cpo3endE
	.align		8
        /*0010*/ 	.dword	_ZN30_INTERNAL_b87b65d6_4_k_cu_main4cuda3std3__45__cpo6cbeginE
	.align		8
        /*0018*/ 	.dword	_ZN30_INTERNAL_b87b65d6_4_k_cu_main4cuda3std3__45__cpo4cendE
	.align		8
        /*0020*/ 	.dword	_ZN30_INTERNAL_b87b65d6_4_k_cu_main4cuda3std3__45__cpo6rbeginE
	.align		8
        /*0028*/ 	.dword	_ZN30_INTERNAL_b87b65d6_4_k_cu_main4cuda3std3__45__cpo4rendE
	.align		8
        /*0030*/ 	.dword	_ZN30_INTERNAL_b87b65d6_4_k_cu_main4cuda3std3__45__cpo7crbeginE
	.align		8
        /*0038*/ 	.dword	_ZN30_INTERNAL_b87b65d6_4_k_cu_main4cuda3std3__45__cpo5crendE
	.align		8
        /*0040*/ 	.dword	_ZN30_INTERNAL_b87b65d6_4_k_cu_main4cuda3std3__432_GLOBAL__N__b87b65d6_4_k_cu_main6ignoreE
	.align		8
        /*0048*/ 	.dword	_ZN30_INTERNAL_b87b65d6_4_k_cu_main4cuda3std3__419piecewise_constructE
	.align		8
        /*0050*/ 	.dword	_ZN30_INTERNAL_b87b65d6_4_k_cu_main4cuda3std3__48in_placeE
	.align		8
        /*0058*/ 	.dword	_ZN30_INTERNAL_b87b65d6_4_k_cu_main4cuda3std3__420unreachable_sentinelE
	.align		8
        /*0060*/ 	.dword	_ZN30_INTERNAL_b87b65d6_4_k_cu_main4cuda3std3__47nulloptE
	.align		8
        /*0068*/ 	.dword	_ZN30_INTERNAL_b87b65d6_4_k_cu_main4cuda3std3__48unexpectE
	.align		8
        /*0070*/ 	.dword	_ZN30_INTERNAL_b87b65d6_4_k_cu_main4cuda3std6ranges3__45__cpo4swapE
	.align		8
        /*0078*/ 	.dword	_ZN30_INTERNAL_b87b65d6_4_k_cu_main4cuda3std6ranges3__45__cpo9iter_moveE
	.align		8
        /*0080*/ 	.dword	_ZN30_INTERNAL_b87b65d6_4_k_cu_main4cuda3std6ranges3__45__cpo5beginE
	.align		8
        /*0088*/ 	.dword	_ZN30_INTERNAL_b87b65d6_4_k_cu_main4cuda3std6ranges3__45__cpo3endE
	.align		8
        /*0090*/ 	.dword	_ZN30_INTERNAL_b87b65d6_4_k_cu_main4cuda3std6ranges3__45__cpo6cbeginE
	.align		8
        /*0098*/ 	.dword	_ZN30_INTERNAL_b87b65d6_4_k_cu_main4cuda3std6ranges3__45__cpo4cendE
	.align		8
        /*00a0*/ 	.dword	_ZN30_INTERNAL_b87b65d6_4_k_cu_main4cuda3std6ranges3__45__cpo7advanceE
	.align		8
        /*00a8*/ 	.dword	_ZN30_INTERNAL_b87b65d6_4_k_cu_main4cuda3std6ranges3__45__cpo9iter_swapE
	.align		8
        /*00b0*/ 	.dword	_ZN30_INTERNAL_b87b65d6_4_k_cu_main4cuda3std6ranges3__45__cpo4nextE
	.align		8
        /*00b8*/ 	.dword	_ZN30_INTERNAL_b87b65d6_4_k_cu_main4cuda3std6ranges3__45__cpo4prevE
	.align		8
        /*00c0*/ 	.dword	_ZN30_INTERNAL_b87b65d6_4_k_cu_main4cuda3std6ranges3__45__cpo4dataE
	.align		8
        /*00c8*/ 	.dword	_ZN30_INTERNAL_b87b65d6_4_k_cu_main4cuda3std6ranges3__45__cpo5cdataE
	.align		8
        /*00d0*/ 	.dword	_ZN30_INTERNAL_b87b65d6_4_k_cu_main4cuda3std6ranges3__45__cpo4sizeE
	.align		8
        /*00d8*/ 	.dword	_ZN30_INTERNAL_b87b65d6_4_k_cu_main4cuda3std6ranges3__45__cpo5ssizeE
	.align		8
        /*00e0*/ 	.dword	_ZN30_INTERNAL_b87b65d6_4_k_cu_main4cuda3std6ranges3__45__cpo8distanceE
	.align		8
        /*00e8*/ 	.dword	_ZN30_INTERNAL_b87b65d6_4_k_cu_main6thrust24THRUST_300001_SM_1000_NS8cuda_cub3parE
	.align		8
        /*00f0*/ 	.dword	_ZN30_INTERNAL_b87b65d6_4_k_cu_main6thrust24THRUST_300001_SM_1000_NS8cuda_cub10par_nosyncE
	.align		8
        /*00f8*/ 	.dword	_ZN30_INTERNAL_b87b65d6_4_k_cu_main6thrust24THRUST_300001_SM_1000_NS6system6detail10sequential3seqE
	.align		8
        /*0100*/ 	.dword	_ZN30_INTERNAL_b87b65d6_4_k_cu_main6thrust24THRUST_300001_SM_1000_NS12placeholders2_1E
	.align		8
        /*0108*/ 	.dword	_ZN30_INTERNAL_b87b65d6_4_k_cu_main6thrust24THRUST_300001_SM_1000_NS12placeholders2_2E
	.align		8
        /*0110*/ 	.dword	_ZN30_INTERNAL_b87b65d6_4_k_cu_main6thrust24THRUST_300001_SM_1000_NS12placeholders2_3E
	.align		8
        /*0118*/ 	.dword	_ZN30_INTERNAL_b87b65d6_4_k_cu_main6thrust24THRUST_300001_SM_1000_NS12placeholders2_4E
	.align		8
        /*0120*/ 	.dword	_ZN30_INTERNAL_b87b65d6_4_k_cu_main6thrust24THRUST_300001_SM_1000_NS12placeholders2_5E
	.align		8
        /*0128*/ 	.dword	_ZN30_INTERNAL_b87b65d6_4_k_cu_main6thrust24THRUST_300001_SM_1000_NS12placeholders2_6E
	.align		8
        /*0130*/ 	.dword	_ZN30_INTERNAL_b87b65d6_4_k_cu_main6thrust24THRUST_300001_SM_1000_NS12placeholders2_7E
	.align		8
        /*0138*/ 	.dword	_ZN30_INTERNAL_b87b65d6_4_k_cu_main6thrust24THRUST_300001_SM_1000_NS12placeholders2_8E
	.align		8
        /*0140*/ 	.dword	_ZN30_INTERNAL_b87b65d6_4_k_cu_main6thrust24THRUST_300001_SM_1000_NS12placeholders2_9E
	.align		8
        /*0148*/ 	.dword	_ZN30_INTERNAL_b87b65d6_4_k_cu_main6thrust24THRUST_300001_SM_1000_NS12placeholders3_10E
	.align		8
        /*0150*/ 	.dword	_ZN30_INTERNAL_b87b65d6_4_k_cu_main6thrust24THRUST_300001_SM_1000_NS3seqE


//--------------------- .text._ZN3cub18CUB_300001_SM_10006detail9transform16transform_kernelINS2_10policy_hubILb1EN4cuda3std3__45tupleIJN6thrust24THRUST_300001_SM_1000_NS6detail15normal_iteratorINSA_10device_ptrIiEEEESF_EEEE10policy1000El5saxpySF_JPiSK_EEEvT0_iT1_T2_DpNS2_10kernel_argIT3_EE --------------------------
	.section	.text._ZN3cub18CUB_300001_SM_10006detail9transform16transform_kernelINS2_10policy_hubILb1EN4cuda3std3__45tupleIJN6thrust24THRUST_300001_SM_1000_NS6detail15normal_iteratorINSA_10device_ptrIiEEEESF_EEEE10policy1000El5saxpySF_JPiSK_EEEvT0_iT1_T2_DpNS2_10kernel_argIT3_EE,"ax",@progbits
	.align	128
        .global         _ZN3cub18CUB_300001_SM_10006detail9transform16transform_kernelINS2_10policy_hubILb1EN4cuda3std3__45tupleIJN6thrust24THRUST_300001_SM_1000_NS6detail15normal_iteratorINSA_10device_ptrIiEEEESF_EEEE10policy1000El5saxpySF_JPiSK_EEEvT0_iT1_T2_DpNS2_10kernel_argIT3_EE
        .type           _ZN3cub18CUB_300001_SM_10006detail9transform16transform_kernelINS2_10policy_hubILb1EN4cuda3std3__45tupleIJN6thrust24THRUST_300001_SM_1000_NS6detail15normal_iteratorINSA_10device_ptrIiEEEESF_EEEE10policy1000El5saxpySF_JPiSK_EEEvT0_iT1_T2_DpNS2_10kernel_argIT3_EE,@function
        .size           _ZN3cub18CUB_300001_SM_10006detail9transform16transform_kernelINS2_10policy_hubILb1EN4cuda3std3__45tupleIJN6thrust24THRUST_300001_SM_1000_NS6detail15normal_iteratorINSA_10device_ptrIiEEEESF_EEEE10policy1000El5saxpySF_JPiSK_EEEvT0_iT1_T2_DpNS2_10kernel_argIT3_EE,(.L_x_37 - _ZN3cub18CUB_300001_SM_10006detail9transform16transform_kernelINS2_10policy_hubILb1EN4cuda3std3__45tupleIJN6thrust24THRUST_300001_SM_1000_NS6detail15normal_iteratorINSA_10device_ptrIiEEEESF_EEEE10policy1000El5saxpySF_JPiSK_EEEvT0_iT1_T2_DpNS2_10kernel_argIT3_EE)
        .other          _ZN3cub18CUB_300001_SM_10006detail9transform16transform_kernelINS2_10policy_hubILb1EN4cuda3std3__45tupleIJN6thrust24THRUST_300001_SM_1000_NS6detail15normal_iteratorINSA_10device_ptrIiEEEESF_EEEE10policy1000El5saxpySF_JPiSK_EEEvT0_iT1_T2_DpNS2_10kernel_argIT3_EE,@"STO_CUDA_ENTRY STV_DEFAULT"
_ZN3cub18CUB_300001_SM_10006detail9transform16transform_kernelINS2_10policy_hubILb1EN4cuda3std3__45tupleIJN6thrust24THRUST_300001_SM_1000_NS6detail15normal_iteratorINSA_10device_ptrIiEEEESF_EEEE10policy1000El5saxpySF_JPiSK_EEEvT0_iT1_T2_DpNS2_10kernel_argIT3_EE:
.text._ZN3cub18CUB_300001_SM_10006detail9transform16transform_kernelINS2_10policy_hubILb1EN4cuda3std3__45tupleIJN6thrust24THRUST_300001_SM_1000_NS6detail15normal_iteratorINSA_10device_ptrIiEEEESF_EEEE10policy1000El5saxpySF_JPiSK_EEEvT0_iT1_T2_DpNS2_10kernel_argIT3_EE:
[----:B------:R-:W-:Y:S08]  /*0000*/  LDC R1, c[0x0][0x37c] ;  /* 0x0000df00ff017b82 */ /* 0x000ff00000000800 */
[----:B------:R-:W0:Y:S01]  /*0010*/  LDC R8, c[0x0][0x388] ;  /* 0x0000e200ff087b82 */ /* 0x000e220000000800 */
[----:B------:R-:W1:Y:S01]  /*0020*/  LDCU.64 UR6, c[0x0][0x380] ;  /* 0x00007000ff0677ac */ /* 0x000e620008000a00 */
[----:B------:R-:W2:Y:S01]  /*0030*/  S2R R9, SR_TID.X ;  /* 0x0000000000097919 */ /* 0x000ea20000002100 */
[----:B------:R-:W-:Y:S05]  /*0040*/  BSSY.RECONVERGENT B0, `(.L_x_0) ;  /* 0x0000029000007945 */ /* 0x000fea0003800200 */
[----:B------:R-:W3:Y:S01]  /*0050*/  S2UR UR4, SR_CTAID.X ;  /* 0x00000000000479c3 */ /* 0x000ee20000002500 */
[----:B0-----:R-:W-:-:S04]  /*0060*/  SHF.L.U32 R5, R8, 0x7, RZ ;  /* 0x0000000708057819 */ /* 0x001fc800000006ff */
[----:B------:R-:W-:Y:S01]  /*0070*/  SHF.R.S32.HI R0, RZ, 0x1f, R5 ;  /* 0x0000001fff007819 */ /* 0x000fe20000011405 */
[----:B---3--:R-:W-:Y:S01]  /*0080*/  IMAD.WIDE.U32 R2, R5, UR4, RZ ;  /* 0x0000000405027c25 */ /* 0x008fe2000f8e00ff */
[----:B--2---:R-:W-:-:S03]  /*0090*/  SHF.L.U32 R13, R9, 0x7, RZ ;  /* 0x00000007090d7819 */ /* 0x004fc600000006ff */
[----:B------:R-:W-:Y:S01]  /*00a0*/  IMAD R7, R0, UR4, RZ ;  /* 0x0000000400077c24 */ /* 0x000fe2000f8e02ff */
[----:B-1----:R-:W-:-:S03]  /*00b0*/  IADD3 R4, P1, PT, -R2, UR6, RZ ;  /* 0x0000000602047c10 */ /* 0x002fc6000ff3e1ff */
[----:B------:R-:W-:Y:S01]  /*00c0*/  IMAD.IADD R7, R3, 0x1, R7 ;  /* 0x0000000103077824 */ /* 0x000fe200078e0207 */
[----:B------:R-:W-:-:S04]  /*00d0*/  ISETP.LT.U32.AND P0, PT, R4, R5, PT ;  /* 0x000000050400720c */ /* 0x000fc80003f01070 */
[----:B------:R-:W-:-:S04]  /*00e0*/  IADD3.X R11, PT, PT, ~R7, UR7, RZ, P1, !PT ;  /* 0x00000007070b7c10 */ /* 0x000fc80008ffe5ff */
[----:B------:R-:W-:-:S04]  /*00f0*/  ISETP.LT.AND.EX P0, PT, R11, R0, PT, P0 ;  /* 0x000000000b00720c */ /* 0x000fc80003f01300 */
[----:B------:R-:W-:-:S05]  /*0100*/  SEL R0, R4, R5, P0 ;  /* 0x0000000504007207 */ /* 0x000fca0000000000 */
[----:B------:R-:W-:-:S05]  /*0110*/  IMAD.SHL.U32 R4, R0, 0x4, RZ ;  /* 0x0000000400047824 */ /* 0x000fca00078e00ff */
[----:B------:R-:W-:-:S13]  /*0120*/  ISETP.GE.AND P0, PT, R13, R4, PT ;  /* 0x000000040d00720c */ /* 0x000fda0003f06270 */
[----:B------:R-:W-:Y:S05]  /*0130*/  @P0 BRA `(.L_x_1) ;  /* 0x0000000000640947 */ /* 0x000fea0003800000 */
[----:B------:R-:W0:Y:S01]  /*0140*/  LDCU.64 UR4, c[0x0][0x398] ;  /* 0x00007300ff0477ac */ /* 0x000e220008000a00 */
[C---:B------:R-:W-:Y:S01]  /*0150*/  SHF.L.U32 R6, R2.reuse, 0x2, RZ ;  /* 0x0000000202067819 */ /* 0x040fe200000006ff */
[----:B------:R-:W-:Y:S01]  /*0160*/  BSSY.RECONVERGENT B1, `(.L_x_2) ;  /* 0x000000c000017945 */ /* 0x000fe20003800200 */
[----:B------:R-:W-:Y:S01]  /*0170*/  SHF.L.U64.HI R12, R2, 0x2, R7 ;  /* 0x00000002020c7819 */ /* 0x000fe20000010207 */
[----:B------:R-:W-:Y:S01]  /*0180*/  IMAD.MOV.U32 R15, RZ, RZ, R13 ;  /* 0x000000ffff0f7224 */ /* 0x000fe200078e000d */
[----:B0-----:R-:W-:-:S04]  /*0190*/  IADD3 R10, P0, PT, R6, UR4, RZ ;  /* 0x00000004060a7c10 */ /* 0x001fc8000ff1e0ff */
[----:B------:R-:W-:-:S03]  /*01a0*/  IADD3.X R11, PT, PT, R12, UR5, RZ, P0, !PT ;  /* 0x000000050c0b7c10 */ /* 0x000fc600087fe4ff */
[----:B------:R-:W-:-:S07]  /*01b0*/  IMAD.WIDE.U32 R10, R9, 0x80, R10 ;  /* 0x00000080090a7825 */ /* 0x000fce00078e000a */
.L_x_3:
[----:B------:R-:W-:Y:S01]  /*01c0*/  IADD3 R15, PT, PT, R15, 0x4000, RZ ;  /* 0x000040000f0f7810 */ /* 0x000fe20007ffe0ff */
[----:B------:R0:W-:Y:S03]  /*01d0*/  CCTL.E.PF2 [R10] ;  /* 0x000000000a00798f */ /* 0x0001e60000800100 */
[----:B------:R-:W-:Y:S02]  /*01e0*/  ISETP.GE.AND P0, PT, R15, R4, PT ;  /* 0x000000040f00720c */ /* 0x000fe40003f06270 */
[----:B0-----:R-:W-:-:S05]  /*01f0*/  IADD3 R10, P1, PT, R10, 0x4000, RZ ;  /* 0x000040000a0a7810 */ /* 0x001fca0007f3e0ff */
[----:B------:R-:W-:-:S06]  /*0200*/  IMAD.X R11, RZ, RZ, R11, P1 ;  /* 0x000000ffff0b7224 */ /* 0x000fcc00008e060b */
[----:B------:R-:W-:Y:S05]  /*0210*/  @!P0 BRA `(.L_x_3) ;  /* 0xfffffffc00e88947 */ /* 0x000fea000383ffff */
[----:B------:R-:W-:Y:S05]  /*0220*/  BSYNC.RECONVERGENT B1 ;  /* 0x0000000000017941 */ /* 0x000fea0003800200 */
.L_x_2:
[----:B------:R-:W0:Y:S02]  /*0230*/  LDCU.64 UR4, c[0x0][0x3a8] ;  /* 0x00007500ff0477ac */ /* 0x000e240008000a00 */
[----:B0-----:R-:W-:-:S04]  /*0240*/  IADD3 R10, P0, PT, R6, UR4, RZ ;  /* 0x00000004060a7c10 */ /* 0x001fc8000ff1e0ff */
[----:B------:R-:W-:-:S03]  /*0250*/  IADD3.X R11, PT, PT, R12, UR5, RZ, P0, !PT ;  /* 0x000000050c0b7c10 */ /* 0x000fc600087fe4ff */
[----:B------:R-:W-:-:S07]  /*0260*/  IMAD.WIDE.U32 R10, R9, 0x80, R10 ;  /* 0x00000080090a7825 */ /* 0x000fce00078e000a */
.L_x_4:
[----:B------:R-:W-:Y:S01]  /*0270*/  IADD3 R13, PT, PT, R13, 0x4000, RZ ;  /* 0x000040000d0d7810 */ /* 0x000fe20007ffe0ff */
[----:B------:R0:W-:Y:S03]  /*0280*/  CCTL.E.PF2 [R10] ;  /* 0x000000000a00798f */ /* 0x0001e60000800100 */
[----:B------:R-:W-:Y:S02]  /*0290*/  ISETP.GE.AND P0, PT, R13, R4, PT ;  /* 0x000000040d00720c */ /* 0x000fe40003f06270 */
[----:B0-----:R-:W-:-:S05]  /*02a0*/  IADD3 R10, P1, PT, R10, 0x4000, RZ ;  /* 0x000040000a0a7810 */ /* 0x001fca0007f3e0ff */
[----:B------:R-:W-:-:S06]  /*02b0*/  IMAD.X R11, RZ, RZ, R11, P1 ;  /* 0x000000ffff0b7224 */ /* 0x000fcc00008e060b */
[----:B------:R-:W-:Y:S05]  /*02c0*/  @!P0 BRA `(.L_x_4) ;  /* 0xfffffffc00e88947 */ /* 0x000fea000383ffff */
.L_x_1:
[----:B------:R-:W-:Y:S05]  /*02d0*/  BSYNC.RECONVERGENT B0 ;  /* 0x0000000000007941 */ /* 0x000fea0003800200 */
.L_x_0:
[----:B------:R-:W0:Y:S01]  /*02e0*/  LDCU.128 UR8, c[0x0][0x390] ;  /* 0x00007200ff0877ac */ /* 0x000e220008000c00 */
[----:B------:R-:W-:Y:S02]  /*02f0*/  ISETP.NE.AND P0, PT, R5, R0, PT ;  /* 0x000000000500720c */ /* 0x000fe40003f05270 */
[C---:B------:R-:W-:Y:S01]  /*0300*/  SHF.L.U32 R10, R2.reuse, 0x2, RZ ;  /* 0x00000002020a7819 */ /* 0x040fe200000006ff */
[----:B------:R-:W1:Y:S01]  /*0310*/  LDCU.64 UR6, c[0x0][0x3a8] ;  /* 0x00007500ff0677ac */ /* 0x000e620008000a00 */
[----:B------:R-:W-:Y:S02]  /*0320*/  SHF.L.U64.HI R3, R2, 0x2, R7 ;  /* 0x0000000202037819 */ /* 0x000fe40000010207 */
[C---:B------:R-:W-:Y:S01]  /*0330*/  R2UR UR14, R10.reuse ;  /* 0x000000000a0e72ca */ /* 0x040fe200000e0000 */
[----:B------:R-:W2:Y:S01]  /*0340*/  LDCU.64 UR12, c[0x0][0x358] ;  /* 0x00006b00ff0c77ac */ /* 0x000ea20008000a00 */
[----:B------:R-:W-:Y:S02]  /*0350*/  R2UR UR15, R3 ;  /* 0x00000000030f72ca */ /* 0x000fe400000e0000 */
[----:B0-----:R-:W-:-:S02]  /*0360*/  IADD3 R6, P2, PT, R10, UR10, RZ ;  /* 0x0000000a0a067c10 */ /* 0x001fc4000ff5e0ff */
[C---:B------:R-:W-:Y:S02]  /*0370*/  IADD3 R2, P1, PT, R10.reuse, UR8, RZ ;  /* 0x000000080a027c10 */ /* 0x040fe4000ff3e0ff */
[----:B-1----:R-:W-:Y:S02]  /*0380*/  IADD3 R4, P3, PT, R10, UR6, RZ ;  /* 0x000000060a047c10 */ /* 0x002fe4000ff7e0ff */
[C---:B------:R-:W-:Y:S02]  /*0390*/  IADD3.X R7, PT, PT, R3.reuse, UR11, RZ, P2, !PT ;  /* 0x0000000b03077c10 */ /* 0x040fe400097fe4ff */
[C---:B------:R-:W-:Y:S02]  /*03a0*/  IADD3.X R5, PT, PT, R3.reuse, UR7, RZ, P3, !PT ;  /* 0x0000000703057c10 */ /* 0x040fe40009ffe4ff */
[----:B------:R-:W-:Y:S01]  /*03b0*/  IADD3.X R3, PT, PT, R3, UR9, RZ, P1, !PT ;  /* 0x0000000903037c10 */ /* 0x000fe20008ffe4ff */
[----:B--2---:R-:W-:Y:S06]  /*03c0*/  @!P0 BRA `(.L_x_5) ;  /* 0x0000001000408947 */ /* 0x004fec0003800000 */
[----:B------:R-:W-:-:S13]  /*03d0*/  ISETP.GE.AND P0, PT, R8, 0x1, PT ;  /* 0x000000010800780c */ /* 0x000fda0003f06270 */
[----:B------:R-:W-:Y:S05]  /*03e0*/  @!P0 EXIT ;  /* 0x000000000000894d */ /* 0x000fea0003800000 */
[C---:B------:R-:W-:Y:S01]  /*03f0*/  ISETP.GE.U32.AND P0, PT, R8.reuse, 0x8, PT ;  /* 0x000000080800780c */ /* 0x040fe20003f06070 */
[----:B------:R-:W-:Y:S01]  /*0400*/  IMAD.MOV.U32 R16, RZ, RZ, RZ ;  /* 0x000000ffff107224 */ /* 0x000fe200078e00ff */
[----:B------:R-:W-:-:S11]  /*0410*/  LOP3.LUT R18, R8, 0x7, RZ, 0xc0, !PT ;  /* 0x0000000708127812 */ /* 0x000fd600078ec0ff */
[----:B------:R-:W-:Y:S05]  /*0420*/  @!P0 BRA `(.L_x_6) ;  /* 0x0000000800948947 */ /* 0x000fea0003800000 */
[----:B------:R-:W-:-:S13]  /*0430*/  ISETP.GE.AND P0, PT, R9, R0, PT ;  /* 0x000000000900720c */ /* 0x000fda0003f06270 */
[C---:B------:R-:W-:Y:S01]  /*0440*/  @!P0 IMAD.WIDE.U32 R14, R9.reuse, 0x4, R6 ;  /* 0x00000004090e8825 */ /* 0x040fe200078e0006 */
[----:B------:R-:W0:Y:S03]  /*0450*/  @!P0 LDC R20, c[0x0][0x38c] ;  /* 0x0000e300ff148b82 */ /* 0x000e260000000800 */
[C---:B------:R-:W-:Y:S02]  /*0460*/  @!P0 IMAD.WIDE.U32 R16, R9.reuse, 0x4, R4 ;  /* 0x0000000409108825 */ /* 0x040fe400078e0004 */
[----:B------:R-:W0:Y:S04]  /*0470*/  @!P0 LDG.E R14, desc[UR12][R14.64] ;  /* 0x0000000c0e0e8981 */ /* 0x000e28000c1e1900 */
[----:B------:R1:W0:Y:S01]  /*0480*/  @!P0 LDG.E R17, desc[UR12][R16.64] ;  /* 0x0000000c10118981 */ /* 0x000222000c1e1900 */
[C---:B------:R-:W-:Y:S01]  /*0490*/  IADD3 R19, PT, PT, R9.reuse, 0x80, RZ ;  /* 0x0000008009137810 */ /* 0x040fe20007ffe0ff */
[----:B------:R-:W-:-:S03]  /*04a0*/  @!P0 IMAD.WIDE.U32 R22, R9, 0x4, R2 ;  /* 0x0000000409168825 */ /* 0x000fc600078e0002 */
[C---:B------:R-:W-:Y:S01]  /*04b0*/  ISETP.GE.AND P1, PT, R19.reuse, R0, PT ;  /* 0x000000001300720c */ /* 0x040fe20003f26270 */
[----:B------:R-:W-:-:S04]  /*04c0*/  IMAD.WIDE R12, R19, 0x4, R6 ;  /* 0x00000004130c7825 */ /* 0x000fc800078e0206 */
[----:B------:R-:W-:-:S08]  /*04d0*/  IMAD.WIDE R10, R19, 0x4, R4 ;  /* 0x00000004130a7825 */ /* 0x000fd000078e0204 */
[----:B-1----:R-:W1:Y:S01]  /*04e0*/  @!P1 LDC R16, c[0x0][0x38c] ;  /* 0x0000e300ff109b82 */ /* 0x002e620000000800 */
[----:B0-----:R-:W-:-:S06]  /*04f0*/  @!P0 IMAD R20, R14, R20, R17 ;  /* 0x000000140e148224 */ /* 0x001fcc00078e0211 */
[----:B------:R-:W0:Y:S08]  /*0500*/  @!P0 I2F.F64 R20, R20 ;  /* 0x0000001400148312 */ /* 0x000e300000201c00 */
[----:B0-----:R-:W0:Y:S02]  /*0510*/  @!P0 F2I.F64.TRUNC R21, R20 ;  /* 0x0000001400158311 */ /* 0x001e24000030d100 */
[----:B0-----:R0:W-:Y:S04]  /*0520*/  @!P0 STG.E desc[UR12][R22.64], R21 ;  /* 0x0000001516008986 */ /* 0x0011e8000c10190c */
[----:B------:R-:W1:Y:S04]  /*0530*/  @!P1 LDG.E R14, desc[UR12][R12.64] ;  /* 0x0000000c0c0e9981 */ /* 0x000e68000c1e1900 */
[----:B------:R-:W1:Y:S02]  /*0540*/  @!P1 LDG.E R15, desc[UR12][R10.64] ;  /* 0x0000000c0a0f9981 */ /* 0x000e64000c1e1900 */
[----:B-1----:R-:W-:-:S02]  /*0550*/  @!P1 IMAD R16, R14, R16, R15 ;  /* 0x000000100e109224 */ /* 0x002fc400078e020f */
[----:B------:R-:W-:-:S04]  /*0560*/  VIADD R15, R9, 0x100 ;  /* 0x00000100090f7836 */ /* 0x000fc80000000000 */
[----:B------:R-:W1:Y:S01]  /*0570*/  @!P1 I2F.F64 R16, R16 ;  /* 0x0000001000109312 */ /* 0x000e620000201c00 */
[----:B------:R-:W-:Y:S01]  /*0580*/  ISETP.GE.AND P0, PT, R15, R0, PT ;  /* 0x000000000f00720c */ /* 0x000fe20003f06270 */
[----:B------:R-:W-:-:S12]  /*0590*/  IMAD.WIDE R14, R19, 0x4, R2 ;  /* 0x00000004130e7825 */ /* 0x000fd800078e0202 */
[----:B0-----:R-:W0:Y:S01]  /*05a0*/  @!P0 LDC R21, c[0x0][0x38c] ;  /* 0x0000e300ff158b82 */ /* 0x001e220000000800 */
[----:B-1----:R-:W1:Y:S02]  /*05b0*/  @!P1 F2I.F64.TRUNC R17, R16 ;  /* 0x0000001000119311 */ /* 0x002e64000030d100 */
[----:B-1----:R1:W-:Y:S04]  /*05c0*/  @!P1 STG.E desc[UR12][R14.64], R17 ;  /* 0x000000110e009986 */ /* 0x0023e8000c10190c */
[----:B------:R-:W0:Y:S04]  /*05d0*/  @!P0 LDG.E R19, desc[UR12][R12.64+0x200] ;  /* 0x0002000c0c138981 */ /* 0x000e28000c1e1900 */
[----:B------:R-:W0:Y:S02]  /*05e0*/  @!P0 LDG.E R20, desc[UR12][R10.64+0x200] ;  /* 0x0002000c0a148981 */ /* 0x000e24000c1e1900 */
[----:B0-----:R-:W-:Y:S01]  /*05f0*/  @!P0 IMAD R20, R19, R21, R20 ;  /* 0x0000001513148224 */ /* 0x001fe200078e0214 */
[----:B------:R-:W-:-:S04]  /*0600*/  IADD3 R19, PT, PT, R9, 0x180, RZ ;  /* 0x0000018009137810 */ /* 0x000fc80007ffe0ff */
[----:B------:R-:W-:Y:S01]  /*0610*/  ISETP.GE.AND P1, PT, R19, R0, PT ;  /* 0x000000001300720c */ /* 0x000fe20003f26270 */
[----:B------:R-:W0:-:S12]  /*0620*/  @!P0 I2F.F64 R20, R20 ;  /* 0x0000001400148312 */ /* 0x000e180000201c00 */
[----:B------:R-:W2:Y:S01]  /*0630*/  @!P1 LDC R19, c[0x0][0x38c] ;  /* 0x0000e300ff139b82 */ /* 0x000ea20000000800 */
[----:B0-----:R-:W0:Y:S02]  /*0640*/  @!P0 F2I.F64.TRUNC R21, R20 ;  /* 0x0000001400158311 */ /* 0x001e24000030d100 */
[----:B0-----:R0:W-:Y:S04]  /*0650*/  @!P0 STG.E desc[UR12][R14.64+0x200], R21 ;  /* 0x000200150e008986 */ /* 0x0011e8000c10190c */
[----:B------:R-:W2:Y:S04]  /*0660*/  @!P1 LDG.E R16, desc[UR12][R12.64+0x400] ;  /* 0x0004000c0c109981 */ /* 0x000ea8000c1e1900 */
[----:B-1----:R-:W2:Y:S02]  /*0670*/  @!P1 LDG.E R17, desc[UR12][R10.64+0x400] ;  /* 0x0004000c0a119981 */ /* 0x002ea4000c1e1900 */
[----:B--2---:R-:W-:-:S02]  /*0680*/  @!P1 IMAD R16, R16, R19, R17 ;  /* 0x0000001310109224 */ /* 0x004fc400078e0211 */
[----:B------:R-:W-:-:S04]  /*0690*/  VIADD R19, R9, 0x200 ;  /* 0x0000020009137836 */ /* 0x000fc80000000000 */
[----:B------:R-:W1:Y:S01]  /*06a0*/  @!P1 I2F.F64 R16, R16 ;  /* 0x0000001000109312 */ /* 0x000e620000201c00 */
[----:B------:R-:W-:-:S13]  /*06b0*/  ISETP.GE.AND P0, PT, R19, R0, PT ;  /* 0x000000001300720c */ /* 0x000fda0003f06270 */
        /* <DEDUP_REMOVED lines=32> */
[----:B--2---:R-:W-:Y:S01]  /*08c0*/  @!P1 IMAD R17, R16, R19, R17 ;  /* 0x0000001310119224 */ /* 0x004fe200078e0211 */
[----:B------:R-:W-:-:S03]  /*08d0*/  LOP3.LUT R16, R8, 0x7ffffff8, RZ, 0xc0, !PT ;  /* 0x7ffffff808107812 */ /* 0x000fc600078ec0ff */
[----:B------:R-:W1:Y:S01]  /*08e0*/  @!P1 I2F.F64 R22, R17 ;  /* 0x0000001100169312 */ /* 0x000e620000201c00 */
[----:B------:R-:W-:-:S07]  /*08f0*/  ISETP.NE.AND P0, PT, R16, 0x8, PT ;  /* 0x000000081000780c */ /* 0x000fce0003f05270 */
[----:B-1----:R-:W1:Y:S02]  /*0900*/  @!P1 F2I.F64.TRUNC R23, R22 ;  /* 0x0000001600179311 */ /* 0x002e64000030d100 */
[----:B-1----:R0:W-:Y:S04]  /*0910*/  @!P1 STG.E desc[UR12][R14.64+0xc00], R23 ;  /* 0x000c00170e009986 */ /* 0x0021e8000c10190c */
[----:B------:R-:W-:Y:S05]  /*0920*/  @!P0 BRA `(.L_x_6) ;  /* 0x0000000400548947 */ /* 0x000fea0003800000 */
[----:B------:R-:W-:Y:S01]  /*0930*/  IMAD.MOV.U32 R8, RZ, RZ, 0x8 ;  /* 0x00000008ff087424 */ /* 0x000fe200078e00ff */
[----:B------:R-:W1:Y:S06]  /*0940*/  LDCU UR4, c[0x0][0x38c] ;  /* 0x00007180ff0477ac */ /* 0x000e6c0008000800 */
.L_x_9:
[----:B------:R-:W-:-:S04]  /*0950*/  LEA R17, R8, R9, 0x7 ;  /* 0x0000000908117211 */ /* 0x000fc800078e38ff */
[----:B------:R-:W-:-:S13]  /*0960*/  ISETP.GE.AND P0, PT, R17, R0, PT ;  /* 0x000000001100720c */ /* 0x000fda0003f06270 */
[C---:B0-----:R-:W-:Y:S01]  /*0970*/  @!P0 IMAD.WIDE.U32 R20, R17.reuse, 0x4, R6 ;  /* 0x0000000411148825 */ /* 0x041fe200078e0006 */
[----:B------:R-:W0:Y:S03]  /*0980*/  @!P0 LDC R24, c[0x0][0x38c] ;  /* 0x0000e300ff188b82 */ /* 0x000e260000000800 */
[C---:B------:R-:W-:Y:S02]  /*0990*/  @!P0 IMAD.WIDE.U32 R22, R17.reuse, 0x4, R4 ;  /* 0x0000000411168825 */ /* 0x040fe400078e0004 */
[----:B------:R-:W0:Y:S04]  /*09a0*/  @!P0 LDG.E R20, desc[UR12][R20.64] ;  /* 0x0000000c14148981 */ /* 0x000e28000c1e1900 */
[----:B------:R2:W0:Y:S01]  /*09b0*/  @!P0 LDG.E R23, desc[UR12][R22.64] ;  /* 0x0000000c16178981 */ /* 0x000422000c1e1900 */
[----:B------:R-:W-:-:S02]  /*09c0*/  VIADD R15, R17, 0x80 ;  /* 0x00000080110f7836 */ /* 0x000fc40000000000 */
[----:B------:R-:W-:-:S03]  /*09d0*/  @!P0 IMAD.WIDE.U32 R26, R17, 0x4, R2 ;  /* 0x00000004111a8825 */ /* 0x000fc600078e0002 */
[C---:B------:R-:W-:Y:S01]  /*09e0*/  ISETP.GE.AND P1, PT, R15.reuse, R0, PT ;  /* 0x000000000f00720c */ /* 0x040fe20003f26270 */
[----:B------:R-:W-:-:S04]  /*09f0*/  IMAD.WIDE R10, R15, 0x4, R6 ;  /* 0x000000040f0a7825 */ /* 0x000fc800078e0206 */
[----:B------:R-:W-:-:S08]  /*0a00*/  IMAD.WIDE R12, R15, 0x4, R4 ;  /* 0x000000040f0c7825 */ /* 0x000fd000078e0204 */
[----:B--2---:R-:W2:Y:S01]  /*0a10*/  @!P1 LDC R22, c[0x0][0x38c] ;  /* 0x0000e300ff169b82 */ /* 0x004ea20000000800 */
[----:B0-----:R-:W-:-:S06]  /*0a20*/  @!P0 IMAD R24, R20, R24, R23 ;  /* 0x0000001814188224 */ /* 0x001fcc00078e0217 */
[----:B------:R-:W0:Y:S08]  /*0a30*/  @!P0 I2F.F64 R24, R24 ;  /* 0x0000001800188312 */ /* 0x000e300000201c00 */
[----:B0-----:R-:W0:Y:S02]  /*0a40*/  @!P0 F2I.F64.TRUNC R25, R24 ;  /* 0x0000001800198311 */ /* 0x001e24000030d100 */
[----:B0-----:R-:W-:Y:S04]  /*0a50*/  @!P0 STG.E desc[UR12][R26.64], R25 ;  /* 0x000000191a008986 */ /* 0x001fe8000c10190c */
[----:B------:R-:W2:Y:S04]  /*0a60*/  @!P1 LDG.E R14, desc[UR12][R10.64] ;  /* 0x0000000c0a0e9981 */ /* 0x000ea8000c1e1900 */
[----:B------:R-:W2:Y:S02]  /*0a70*/  @!P1 LDG.E R19, desc[UR12][R12.64] ;  /* 0x0000000c0c139981 */ /* 0x000ea4000c1e1900 */
[----:B--2---:R-:W-:Y:S01]  /*0a80*/  @!P1 IMAD R22, R14, R22, R19 ;  /* 0x000000160e169224 */ /* 0x004fe200078e0213 */
[----:B------:R-:W-:Y:S01]  /*0a90*/  IADD3 R19, PT, PT, R17, 0x100, RZ ;  /* 0x0000010011137810 */ /* 0x000fe20007ffe0ff */
[----:B------:R-:W-:-:S03]  /*0aa0*/  IMAD.WIDE R14, R15, 0x4, R2 ;  /* 0x000000040f0e7825 */ /* 0x000fc600078e0202 */
[----:B------:R-:W-:Y:S01]  /*0ab0*/  ISETP.GE.AND P0, PT, R19, R0, PT ;  /* 0x000000001300720c */ /* 0x000fe20003f06270 */
[----:B------:R-:W0:-:S12]  /*0ac0*/  @!P1 I2F.F64 R22, R22 ;  /* 0x0000001600169312 */ /* 0x000e180000201c00 */
[----:B------:R-:W2:Y:S01]  /*0ad0*/  @!P0 LDC R21, c[0x0][0x38c] ;  /* 0x0000e300ff158b82 */ /* 0x000ea20000000800 */
[----:B0-----:R-:W0:Y:S02]  /*0ae0*/  @!P1 F2I.F64.TRUNC R23, R22 ;  /* 0x0000001600179311 */ /* 0x001e24000030d100 */
[----:B0-----:R0:W-:Y:S04]  /*0af0*/  @!P1 STG.E desc[UR12][R14.64], R23 ;  /* 0x000000170e009986 */ /* 0x0011e8000c10190c */
[----:B------:R-:W2:Y:S04]  /*0b00*/  @!P0 LDG.E R19, desc[UR12][R10.64+0x200] ;  /* 0x0002000c0a138981 */ /* 0x000ea8000c1e1900 */
[----:B------:R-:W2:Y:S02]  /*0b10*/  @!P0 LDG.E R20, desc[UR12][R12.64+0x200] ;  /* 0x0002000c0c148981 */ /* 0x000ea4000c1e1900 */
[----:B--2---:R-:W-:Y:S01]  /*0b20*/  @!P0 IMAD R20, R19, R21, R20 ;  /* 0x0000001513148224 */ /* 0x004fe200078e0214 */
[----:B------:R-:W-:-:S04]  /*0b30*/  IADD3 R19, PT, PT, R17, 0x180, RZ ;  /* 0x0000018011137810 */ /* 0x000fc80007ffe0ff */
[----:B------:R-:W-:Y:S01]  /*0b40*/  ISETP.GE.AND P1, PT, R19, R0, PT ;  /* 0x000000001300720c */ /* 0x000fe20003f26270 */
[----:B------:R-:W2:-:S12]  /*0b50*/  @!P0 I2F.F64 R20, R20 ;  /* 0x0000001400148312 */ /* 0x000e980000201c00 */
[----:B0-----:R-:W0:Y:S01]  /*0b60*/  @!P1 LDC R23, c[0x0][0x38c] ;  /* 0x0000e300ff179b82 */ /* 0x001e220000000800 */
[----:B--2---:R-:W2:Y:S02]  /*0b70*/  @!P0 F2I.F64.TRUNC R21, R20 ;  /* 0x0000001400158311 */ /* 0x004ea4000030d100 */
[----:B--2---:R2:W-:Y:S04]  /*0b80*/  @!P0 STG.E desc[UR12][R14.64+0x200], R21 ;  /* 0x000200150e008986 */ /* 0x0045e8000c10190c */
[----:B------:R-:W0:Y:S04]  /*0b90*/  @!P1 LDG.E R19, desc[UR12][R10.64+0x400] ;  /* 0x0004000c0a139981 */ /* 0x000e28000c1e1900 */
[----:B------:R-:W0:Y:S02]  /*0ba0*/  @!P1 LDG.E R22, desc[UR12][R12.64+0x400] ;  /* 0x0004000c0c169981 */ /* 0x000e24000c1e1900 */
[----:B0-----:R-:W-:-:S02]  /*0bb0*/  @!P1 IMAD R22, R19, R23, R22 ;  /* 0x0000001713169224 */ /* 0x001fc400078e0216 */
[----:B------:R-:W-:-:S04]  /*0bc0*/  VIADD R19, R17, 0x200 ;  /* 0x0000020011137836 */ /* 0x000fc80000000000 */
[----:B------:R-:W0:Y:S01]  /*0bd0*/  @!P1 I2F.F64 R22, R22 ;  /* 0x0000001600169312 */ /* 0x000e220000201c00 */
[----:B------:R-:W-:-:S13]  /*0be0*/  ISETP.GE.AND P0, PT, R19, R0, PT ;  /* 0x000000001300720c */ /* 0x000fda0003f06270 */
[----:B--2---:R-:W2:Y:S01]  /*0bf0*/  @!P0 LDC R21, c[0x0][0x38c] ;  /* 0x0000e300ff158b82 */ /* 0x004ea20000000800 */
        /* <DEDUP_REMOVED lines=13> */
[----:B0-----:R-:W-:Y:S01]  /*0cd0*/  @!P1 IMAD R22, R19, R23, R22 ;  /* 0x0000001713169224 */ /* 0x001fe200078e0216 */
[----:B------:R-:W-:-:S04]  /*0ce0*/  IADD3 R19, PT, PT, R17, 0x300, RZ ;  /* 0x0000030011137810 */ /* 0x000fc80007ffe0ff */
[----:B------:R-:W-:Y:S01]  /*0cf0*/  ISETP.GE.AND P0, PT, R19, R0, PT ;  /* 0x000000001300720c */ /* 0x000fe20003f06270 */
[----:B------:R-:W0:-:S12]  /*0d00*/  @!P1 I2F.F64 R22, R22 ;  /* 0x0000001600169312 */ /* 0x000e180000201c00 */
[----:B--2---:R-:W2:Y:S01]  /*0d10*/  @!P0 LDC R21, c[0x0][0x38c] ;  /* 0x0000e300ff158b82 */ /* 0x004ea20000000800 */
[----:B0-----:R-:W0:Y:S02]  /*0d20*/  @!P1 F2I.F64.TRUNC R23, R22 ;  /* 0x0000001600179311 */ /* 0x001e24000030d100 */
[----:B0-----:R0:W-:Y:S04]  /*0d30*/  @!P1 STG.E desc[UR12][R14.64+0x800], R23 ;  /* 0x000800170e009986 */ /* 0x0011e8000c10190c */
[----:B------:R-:W2:Y:S04]  /*0d40*/  @!P0 LDG.E R19, desc[UR12][R10.64+0xa00] ;  /* 0x000a000c0a138981 */ /* 0x000ea8000c1e1900 */
[----:B------:R-:W2:Y:S01]  /*0d50*/  @!P0 LDG.E R20, desc[UR12][R12.64+0xa00] ;  /* 0x000a000c0c148981 */ /* 0x000ea2000c1e1900 */
[----:B------:R-:W-:Y:S01]  /*0d60*/  VIADD R17, R17, 0x380 ;  /* 0x0000038011117836 */ /* 0x000fe20000000000 */
[----:B------:R-:W-:Y:S01]  /*0d70*/  IADD3 R8, PT, PT, R8, 0x8, RZ ;  /* 0x0000000808087810 */ /* 0x000fe20007ffe0ff */
[----:B------:R-:W-:Y:S03]  /*0d80*/  BSSY.RECONVERGENT B0, `(.L_x_7) ;  /* 0x000000e000007945 */ /* 0x000fe60003800200 */
[----:B------:R-:W-:Y:S01]  /*0d90*/  ISETP.NE.AND P1, PT, R8, R16, PT ;  /* 0x000000100800720c */ /* 0x000fe20003f25270 */
[----:B--2---:R-:W-:-:S06]  /*0da0*/  @!P0 IMAD R20, R19, R21, R20 ;  /* 0x0000001513148224 */ /* 0x004fcc00078e0214 */
[----:B------:R-:W2:Y:S08]  /*0db0*/  @!P0 I2F.F64 R20, R20 ;  /* 0x0000001400148312 */ /* 0x000eb00000201c00 */
[----:B--2---:R-:W2:Y:S02]  /*0dc0*/  @!P0 F2I.F64.TRUNC R21, R20 ;  /* 0x0000001400158311 */ /* 0x004ea4000030d100 */
[----:B--2---:R0:W-:Y:S01]  /*0dd0*/  @!P0 STG.E desc[UR12][R14.64+0xa00], R21 ;  /* 0x000a00150e008986 */ /* 0x0041e2000c10190c */
[----:B------:R-:W-:-:S13]  /*0de0*/  ISETP.GE.AND P0, PT, R17, R0, PT ;  /* 0x000000001100720c */ /* 0x000fda0003f06270 */
[----:B0-----:R-:W-:Y:S05]  /*0df0*/  @P0 BRA `(.L_x_8) ;  /* 0x0000000000180947 */ /* 0x001fea0003800000 */
[----:B------:R-:W1:Y:S04]  /*0e00*/  LDG.E R10, desc[UR12][R10.64+0xc00] ;  /* 0x000c000c0a0a7981 */ /* 0x000e68000c1e1900 */
[----:B------:R-:W1:Y:S02]  /*0e10*/  LDG.E R13, desc[UR12][R12.64+0xc00] ;  /* 0x000c000c0c0d7981 */ /* 0x000e64000c1e1900 */
[----:B-1----:R-:W-:-:S06]  /*0e20*/  IMAD R20, R10, UR4, R13 ;  /* 0x000000040a147c24 */ /* 0x002fcc000f8e020d */
[----:B------:R-:W0:Y:S08]  /*0e30*/  I2F.F64 R20, R20 ;  /* 0x0000001400147312 */ /* 0x000e300000201c00 */
[----:B0-----:R-:W0:Y:S02]  /*0e40*/  F2I.F64.TRUNC R21, R20 ;  /* 0x0000001400157311 */ /* 0x001e24000030d100 */
[----:B0-----:R0:W-:Y:S02]  /*0e50*/  STG.E desc[UR12][R14.64+0xc00], R21 ;  /* 0x000c00150e007986 */ /* 0x0011e4000c10190c */
.L_x_8:
[----:B-1----:R-:W-:Y:S05]  /*0e60*/  BSYNC.RECONVERGENT B0 ;  /* 0x0000000000007941 */ /* 0x002fea0003800200 */
.L_x_7:
[----:B------:R-:W-:Y:S05]  /*0e70*/  @P1 BRA `(.L_x_9) ;  /* 0xfffffff800b41947 */ /* 0x000fea000383ffff */
.L_x_6:
[----:B------:R-:W-:-:S13]  /*0e80*/  ISETP.NE.AND P0, PT, R18, RZ, PT ;  /* 0x000000ff1200720c */ /* 0x000fda0003f05270 */
[----:B------:R-:W-:Y:S05]  /*0e90*/  @!P0 EXIT ;  /* 0x000000000000894d */ /* 0x000fea0003800000 */
[----:B------:R-:W1:Y:S01]  /*0ea0*/  LDC R8, c[0x0][0x388] ;  /* 0x0000e200ff087b82 */ /* 0x000e620000000800 */
[----:B------:R-:W-:Y:S02]  /*0eb0*/  ISETP.GE.U32.AND P1, PT, R18, 0x4, PT ;  /* 0x000000041200780c */ /* 0x000fe40003f26070 */
[----:B-1----:R-:W-:-:S04]  /*0ec0*/  LOP3.LUT R10, R8, 0x3, RZ, 0xc0, !PT ;  /* 0x00000003080a7812 */ /* 0x002fc800078ec0ff */
[----:B------:R-:W-:-:S07]  /*0ed0*/  ISETP.NE.AND P0, PT, R10, RZ, PT ;  /* 0x000000ff0a00720c */ /* 0x000fce0003f05270 */
[----:B------:R-:W-:Y:S06]  /*0ee0*/  @!P1 BRA `(.L_x_10) ;  /* 0x0000000000c49947 */ /* 0x000fec0003800000 */
[----:B------:R-:W-:-:S04]  /*0ef0*/  LEA R11, R16, R9, 0x7 ;  /* 0x00000009100b7211 */ /* 0x000fc800078e38ff */
[----:B------:R-:W-:-:S13]  /*0f00*/  ISETP.GE.AND P1, PT, R11, R0, PT ;  /* 0x000000000b00720c */ /* 0x000fda0003f26270 */
[C---:B------:R-:W-:Y:S01]  /*0f10*/  @!P1 IMAD.WIDE R18, R11.reuse, 0x4, R6 ;  /* 0x000000040b129825 */ /* 0x040fe200078e0206 */
[----:B------:R-:W1:Y:S03]  /*0f20*/  @!P1 LDC R22, c[0x0][0x38c] ;  /* 0x0000e300ff169b82 */ /* 0x000e660000000800 */
[C---:B0-----:R-:W-:Y:S02]  /*0f30*/  @!P1 IMAD.WIDE R20, R11.reuse, 0x4, R4 ;  /* 0x000000040b149825 */ /* 0x041fe400078e0204 */
[----:B------:R-:W1:Y:S04]  /*0f40*/  @!P1 LDG.E R18, desc[UR12][R18.64] ;  /* 0x0000000c12129981 */ /* 0x000e68000c1e1900 */
[----:B------:R-:W1:Y:S01]  /*0f50*/  @!P1 LDG.E R21, desc[UR12][R20.64] ;  /* 0x0000000c14159981 */ /* 0x000e62000c1e1900 */
[----:B------:R-:W-:-:S02]  /*0f60*/  VIADD R15, R11, 0x80 ;  /* 0x000000800b0f7836 */ /* 0x000fc40000000000 */
[----:B------:R-:W-:-:S03]  /*0f70*/  @!P1 IMAD.WIDE R24, R11, 0x4, R2 ;  /* 0x000000040b189825 */ /* 0x000fc600078e0202 */
[----:B------:R-:W-:-:S13]  /*0f80*/  ISETP.GE.AND P2, PT, R15, R0, PT ;  /* 0x000000000f00720c */ /* 0x000fda0003f46270 */
[----:B------:R-:W-:-:S04]  /*0f90*/  @!P2 IMAD.WIDE R26, R15, 0x4, R6 ;  /* 0x000000040f1aa825 */ /* 0x000fc800078e0206 */
[----:B------:R-:W-:-:S04]  /*0fa0*/  @!P2 IMAD.WIDE R12, R15, 0x4, R4 ;  /* 0x000000040f0ca825 */ /* 0x000fc800078e0204 */
[----:B-1----:R-:W-:Y:S02]  /*0fb0*/  @!P1 IMAD R22, R18, R22, R21 ;  /* 0x0000001612169224 */ /* 0x002fe400078e0215 */
[----:B------:R-:W0:Y:S04]  /*0fc0*/  @!P2 LDC R18, c[0x0][0x38c] ;  /* 0x0000e300ff12ab82 */ /* 0x000e280000000800 */
[----:B------:R-:W1:Y:S08]  /*0fd0*/  @!P1 I2F.F64 R22, R22 ;  /* 0x0000001600169312 */ /* 0x000e700000201c00 */
[----:B-1----:R-:W1:Y:S02]  /*0fe0*/  @!P1 F2I.F64.TRUNC R29, R22 ;  /* 0x00000016001d9311 */ /* 0x002e64000030d100 */
[----:B-1----:R1:W-:Y:S04]  /*0ff0*/  @!P1 STG.E desc[UR12][R24.64], R29 ;  /* 0x0000001d18009986 */ /* 0x0023e8000c10190c */
[----:B------:R-:W0:Y:S04]  /*1000*/  @!P2 LDG.E R26, desc[UR12][R26.64] ;  /* 0x0000000c1a1aa981 */ /* 0x000e28000c1e1900 */
[----:B------:R2:W0:Y:S01]  /*1010*/  @!P2 LDG.E R13, desc[UR12][R12.64] ;  /* 0x0000000c0c0da981 */ /* 0x000422000c1e1900 */
[----:B------:R-:W-:Y:S01]  /*1020*/  IADD3 R17, PT, PT, R11, 0x100, RZ ;  /* 0x000001000b117810 */ /* 0x000fe20007ffe0ff */
[----:B------:R-:W-:-:S03]  /*1030*/  @!P2 IMAD.WIDE R20, R15, 0x4, R2 ;  /* 0x000000040f14a825 */ /* 0x000fc600078e0202 */
[----:B------:R-:W-:-:S13]  /*1040*/  ISETP.GE.AND P1, PT, R17, R0, PT ;  /* 0x000000001100720c */ /* 0x000fda0003f26270 */
[C---:B------:R-:W-:Y:S01]  /*1050*/  @!P1 IMAD.WIDE R22, R17.reuse, 0x4, R6 ;  /* 0x0000000411169825 */ /* 0x040fe200078e0206 */
[----:B--2---:R-:W2:Y:S03]  /*1060*/  @!P1 LDC R12, c[0x0][0x38c] ;  /* 0x0000e300ff0c9b82 */ /* 0x004ea60000000800 */
[----:B------:R-:W-:-:S04]  /*1070*/  @!P1 IMAD.WIDE R14, R17, 0x4, R4 ;  /* 0x00000004110e9825 */ /* 0x000fc800078e0204 */
[----:B0-----:R-:W-:-:S06]  /*1080*/  @!P2 IMAD R18, R26, R18, R13 ;  /* 0x000000121a12a224 */ /* 0x001fcc00078e020d */
[----:B------:R-:W0:Y:S08]  /*1090*/  @!P2 I2F.F64 R18, R18 ;  /* 0x000000120012a312 */ /* 0x000e300000201c00 */
[----:B0-----:R-:W0:Y:S02]  /*10a0*/  @!P2 F2I.F64.TRUNC R28, R18 ;  /* 0x00000012001ca311 */ /* 0x001e24000030d100 */
[----:B0-----:R0:W-:Y:S04]  /*10b0*/  @!P2 STG.E desc[UR12][R20.64], R28 ;  /* 0x0000001c1400a986 */ /* 0x0011e8000c10190c */
[----:B------:R-:W2:Y:S04]  /*10c0*/  @!P1 LDG.E R22, desc[UR12][R22.64] ;  /* 0x0000000c16169981 */ /* 0x000ea8000c1e1900 */
[----:B------:R3:W2:Y:S01]  /*10d0*/  @!P1 LDG.E R15, desc[UR12][R14.64] ;  /* 0x0000000c0e0f9981 */ /* 0x0006a2000c1e1900 */
[----:B------:R-:W-:Y:S01]  /*10e0*/  IADD3 R27, PT, PT, R11, 0x180, RZ ;  /* 0x000001800b1b7810 */ /* 0x000fe20007ffe0ff */
[----:B------:R-:W-:-:S03]  /*10f0*/  @!P1 IMAD.WIDE R18, R17, 0x4, R2 ;  /* 0x0000000411129825 */ /* 0x000fc600078e0202 */
[----:B------:R-:W-:-:S13]  /*1100*/  ISETP.GE.AND P2, PT, R27, R0, PT ;  /* 0x000000001b00720c */ /* 0x000fda0003f46270 */
[C---:B-1----:R-:W-:Y:S01]  /*1110*/  @!P2 IMAD.WIDE R24, R27.reuse, 0x4, R6 ;  /* 0x000000041b18a825 */ /* 0x042fe200078e0206 */
[----:B---3--:R-:W1:Y:S03]  /*1120*/  @!P2 LDC R14, c[0x0][0x38c] ;  /* 0x0000e300ff0eab82 */ /* 0x008e660000000800 */
[----:B0-----:R-:W-:-:S04]  /*1130*/  @!P2 IMAD.WIDE R20, R27, 0x4, R4 ;  /* 0x000000041b14a825 */ /* 0x001fc800078e0204 */
[----:B--2---:R-:W-:-:S06]  /*1140*/  @!P1 IMAD R12, R22, R12, R15 ;  /* 0x0000000c160c9224 */ /* 0x004fcc00078e020f */
[----:B------:R-:W0:Y:S08]  /*1150*/  @!P1 I2F.F64 R12, R12 ;  /* 0x0000000c000c9312 */ /* 0x000e300000201c00 */
[----:B0-----:R-:W0:Y:S02]  /*1160*/  @!P1 F2I.F64.TRUNC R11, R12 ;  /* 0x0000000c000b9311 */ /* 0x001e24000030d100 */
[----:B0-----:R2:W-:Y:S04]  /*1170*/  @!P1 STG.E desc[UR12][R18.64], R11 ;  /* 0x0000000b12009986 */ /* 0x0015e8000c10190c */
[----:B------:R-:W1:Y:S04]  /*1180*/  @!P2 LDG.E R24, desc[UR12][R24.64] ;  /* 0x0000000c1818a981 */ /* 0x000e68000c1e1900 */
[----:B------:R-:W1:Y:S01]  /*1190*/  @!P2 LDG.E R21, desc[UR12][R20.64] ;  /* 0x0000000c1415a981 */ /* 0x000e62000c1e1900 */
[----:B------:R-:W-:-:S04]  /*11a0*/  @!P2 IMAD.WIDE R12, R27, 0x4, R2 ;  /* 0x000000041b0ca825 */ /* 0x000fc800078e0202 */
[----:B------:R-:W-:Y:S02]  /*11b0*/  VIADD R16, R16, 0x4 ;  /* 0x0000000410107836 */ /* 0x000fe40000000000 */
[----:B-1----:R-:W-:-:S06]  /*11c0*/  @!P2 IMAD R14, R24, R14, R21 ;  /* 0x0000000e180ea224 */ /* 0x002fcc00078e0215 */
[----:B------:R-:W0:Y:S08]  /*11d0*/  @!P2 I2F.F64 R14, R14 ;  /* 0x0000000e000ea312 */ /* 0x000e300000201c00 */
[----:B0-----:R-:W0:Y:S02]  /*11e0*/  @!P2 F2I.F64.TRUNC R15, R14 ;  /* 0x0000000e000fa311 */ /* 0x001e24000030d100 */
[----:B0-----:R2:W-:Y:S02]  /*11f0*/  @!P2 STG.E desc[UR12][R12.64], R15 ;  /* 0x0000000f0c00a986 */ /* 0x0015e4000c10190c */
.L_x_10:
[----:B------:R-:W-:Y:S05]  /*1200*/  @!P0 EXIT ;  /* 0x000000000000894d */ /* 0x000fea0003800000 */
[----:B------:R-:W-:Y:S02]  /*1210*/  ISETP.NE.AND P0, PT, R10, 0x1, PT ;  /* 0x000000010a00780c */ /* 0x000fe40003f05270 */
[----:B------:R-:W-:-:S04]  /*1220*/  LOP3.LUT R8, R8, 0x1, RZ, 0xc0, !PT ;  /* 0x0000000108087812 */ /* 0x000fc800078ec0ff */
[----:B------:R-:W-:-:S07]  /*1230*/  ISETP.NE.U32.AND P2, PT, R8, 0x1, PT ;  /* 0x000000010800780c */ /* 0x000fce0003f45070 */
[----:B------:R-:W-:Y:S06]  /*1240*/  @!P0 BRA `(.L_x_11) ;  /* 0x0000000000648947 */ /* 0x000fec0003800000 */
[----:B--2---:R-:W-:-:S04]  /*1250*/  LEA R19, R16, R9, 0x7 ;  /* 0x0000000910137211 */ /* 0x004fc800078e38ff */
[----:B------:R-:W-:-:S13]  /*1260*/  ISETP.GE.AND P0, PT, R19, R0, PT ;  /* 0x000000001300720c */ /* 0x000fda0003f06270 */
[C---:B------:R-:W-:Y:S01]  /*1270*/  @!P0 IMAD.WIDE R10, R19.reuse, 0x4, R6 ;  /* 0x00000004130a8825 */ /* 0x040fe200078e0206 */
[----:B0-----:R-:W0:Y:S03]  /*1280*/  @!P0 LDC R14, c[0x0][0x38c] ;  /* 0x0000e300ff0e8b82 */ /* 0x001e260000000800 */
[C---:B------:R-:W-:Y:S02]  /*1290*/  @!P0 IMAD.WIDE R12, R19.reuse, 0x4, R4 ;  /* 0x00000004130c8825 */ /* 0x040fe400078e0204 */
[----:B------:R-:W0:Y:S04]  /*12a0*/  @!P0 LDG.E R10, desc[UR12][R10.64] ;  /* 0x0000000c0a0a8981 */ /* 0x000e28000c1e1900 */
[----:B------:R-:W0:Y:S01]  /*12b0*/  @!P0 LDG.E R13, desc[UR12][R12.64] ;  /* 0x0000000c0c0d8981 */ /* 0x000e22000c1e1900 */
[C---:B------:R-:W-:Y:S01]  /*12c0*/  IADD3 R17, PT, PT, R19.reuse, 0x80, RZ ;  /* 0x0000008013117810 */ /* 0x040fe20007ffe0ff */
[----:B------:R-:W-:-:S03]  /*12d0*/  @!P0 IMAD.WIDE R18, R19, 0x4, R2 ;  /* 0x0000000413128825 */ /* 0x000fc600078e0202 */
[----:B------:R-:W-:-:S13]  /*12e0*/  ISETP.GE.AND P1, PT, R17, R0, PT ;  /* 0x000000001100720c */ /* 0x000fda0003f26270 */
[----:B------:R-:W-:-:S04]  /*12f0*/  @!P1 IMAD.WIDE R20, R17, 0x4, R6 ;  /* 0x0000000411149825 */ /* 0x000fc800078e0206 */
[----:B------:R-:W-:-:S04]  /*1300*/  @!P1 IMAD.WIDE R22, R17, 0x4, R4 ;  /* 0x0000000411169825 */ /* 0x000fc800078e0204 */
[----:B0-----:R-:W-:Y:S02]  /*1310*/  @!P0 IMAD R14, R10, R14, R13 ;  /* 0x0000000e0a0e8224 */ /* 0x001fe400078e020d */
[----:B------:R-:W0:Y:S04]  /*1320*/  @!P1 LDC R10, c[0x0][0x38c] ;  /* 0x0000e300ff0a9b82 */ /* 0x000e280000000800 */
[----:B------:R-:W1:Y:S08]  /*1330*/  @!P0 I2F.F64 R14, R14 ;  /* 0x0000000e000e8312 */ /* 0x000e700000201c00 */
[----:B-1----:R-:W1:Y:S02]  /*1340*/  @!P0 F2I.F64.TRUNC R15, R14 ;  /* 0x0000000e000f8311 */ /* 0x002e64000030d100 */
[----:B-1----:R1:W-:Y:S04]  /*1350*/  @!P0 STG.E desc[UR12][R18.64], R15 ;  /* 0x0000000f12008986 */ /* 0x0023e8000c10190c */
[----:B------:R-:W0:Y:S04]  /*1360*/  @!P1 LDG.E R20, desc[UR12][R20.64] ;  /* 0x0000000c14149981 */ /* 0x000e28000c1e1900 */
[----:B------:R-:W0:Y:S01]  /*1370*/  @!P1 LDG.E R23, desc[UR12][R22.64] ;  /* 0x0000000c16179981 */ /* 0x000e22000c1e1900 */
[----:B------:R-:W-:-:S04]  /*1380*/  @!P1 IMAD.WIDE R12, R17, 0x4, R2 ;  /* 0x00000004110c9825 */ /* 0x000fc800078e0202 */
[----:B------:R-:W-:Y:S02]  /*1390*/  VIADD R16, R16, 0x2 ;  /* 0x0000000210107836 */ /* 0x000fe40000000000 */
[----:B0-----:R-:W-:-:S06]  /*13a0*/  @!P1 IMAD R10, R20, R10, R23 ;  /* 0x0000000a140a9224 */ /* 0x001fcc00078e0217 */
[----:B------:R-:W0:Y:S08]  /*13b0*/  @!P1 I2F.F64 R10, R10 ;  /* 0x0000000a000a9312 */ /* 0x000e300000201c00 */
[----:B0-----:R-:W0:Y:S02]  /*13c0*/  @!P1 F2I.F64.TRUNC R11, R10 ;  /* 0x0000000a000b9311 */ /* 0x001e24000030d100 */
[----:B0-----:R1:W-:Y:S02]  /*13d0*/  @!P1 STG.E desc[UR12][R12.64], R11 ;  /* 0x0000000b0c009986 */ /* 0x0013e4000c10190c */
.L_x_11:
[----:B------:R-:W-:Y:S05]  /*13e0*/  @P2 EXIT ;  /* 0x000000000000294d */ /* 0x000fea0003800000 */
[----:B-12---:R-:W-:-:S04]  /*13f0*/  LEA R11, R16, R9, 0x7 ;  /* 0x00000009100b7211 */ /* 0x006fc800078e38ff */
[----:B------:R-:W-:-:S13]  /*1400*/  ISETP.GE.AND P0, PT, R11, R0, PT ;  /* 0x000000000b00720c */ /* 0x000fda0003f06270 */
[----:B------:R-:W-:Y:S05]  /*1410*/  @P0 EXIT ;  /* 0x000000000000094d */ /* 0x000fea0003800000 */
[C---:B------:R-:W-:Y:S01]  /*1420*/  IMAD.WIDE R6, R11.reuse, 0x4, R6 ;  /* 0x000000040b067825 */ /* 0x040fe200078e0206 */
[----:B------:R-:W1:Y:S03]  /*1430*/  LDCU UR4, c[0x0][0x38c] ;  /* 0x00007180ff0477ac */ /* 0x000e660008000800 */
[C---:B------:R-:W-:Y:S02]  /*1440*/  IMAD.WIDE R4, R11.reuse, 0x4, R4 ;  /* 0x000000040b047825 */ /* 0x040fe400078e0204 */
[----:B------:R-:W1:Y:S04]  /*1450*/  LDG.E R6, desc[UR12][R6.64] ;  /* 0x0000000c06067981 */ /* 0x000e68000c1e1900 */
[----:B------:R-:W1:Y:S01]  /*1460*/  LDG.E R5, desc[UR12][R4.64] ;  /* 0x0000000c04057981 */ /* 0x000e62000c1e1900 */
[----:B------:R-:W-:-:S04]  /*1470*/  IMAD.WIDE R2, R11, 0x4, R2 ;  /* 0x000000040b027825 */ /* 0x000fc800078e0202 */
[----:B-1----:R-:W-:-:S06]  /*1480*/  IMAD R8, R6, UR4, R5 ;  /* 0x0000000406087c24 */ /* 0x002fcc000f8e0205 */
[----:B------:R-:W1:Y:S08]  /*1490*/  I2F.F64 R8, R8 ;  /* 0x0000000800087312 */ /* 0x000e700000201c00 */
[----:B-1----:R-:W1:Y:S02]  /*14a0*/  F2I.F64.TRUNC R9, R8 ;  /* 0x0000000800097311 */ /* 0x002e64000030d100 */
[----:B-1----:R-:W-:Y:S01]  /*14b0*/  STG.E desc[UR12][R2.64], R9 ;  /* 0x0000000902007986 */ /* 0x002fe2000c10190c */
[----:B------:R-:W-:Y:S05]  /*14c0*/  EXIT ;  /* 0x000000000000794d */ /* 0x000fea0003800000 */
.L_x_5:
[----:B------:R-:W-:-:S13]  /*14d0*/  ISETP.GE.AND P0, PT, R8, 0x1, PT ;  /* 0x000000010800780c */ /* 0x000fda0003f06270 */
[----:B------:R-:W-:Y:S05]  /*14e0*/  @!P0 EXIT ;  /* 0x000000000000894d */ /* 0x000fea0003800000 */
[----:B------:R-:W-:Y:S01]  /*14f0*/  ISETP.GE.U32.AND P0, PT, R8, 0x8, PT ;  /* 0x000000080800780c */ /* 0x000fe20003f06070 */
[----:B------:R-:W-:-:S12]  /*1500*/  HFMA2 R0, -RZ, RZ, 0, 0 ;  /* 0x00000000ff007431 */ /* 0x000fd800000001ff */
[----:B------:R-:W-:Y:S05]  /*1510*/  @!P0 BRA `(.L_x_12) ;  /* 0x00000004005c8947 */ /* 0x000fea0003800000 */
[----:B------:R-:W0:Y:S01]  /*1520*/  LDC.64 R14, c[0x0][0x390] ;  /* 0x0000e400ff0e7b82 */ /* 0x000e220000000a00 */
[----:B------:R-:W-:Y:S01]  /*1530*/  UIADD3 UR4, UP2, UPT, UR14, 0x600, URZ ;  /* 0x000006000e047890 */ /* 0x000fe2000ff5e0ff */
[----:B------:R-:W-:Y:S01]  /*1540*/  LOP3.LUT R0, R8, 0x7ffffff8, RZ, 0xc0, !PT ;  /* 0x7ffffff808007812 */ /* 0x000fe200078ec0ff */
[----:B------:R-:W-:Y:S01]  /*1550*/  VIADD R8, R9, 0x80 ;  /* 0x0000008009087836 */ /* 0x000fe20000000000 */
[----:B------:R-:W1:Y:S02]  /*1560*/  LDCU UR16, c[0x0][0x38c] ;  /* 0x00007180ff1077ac */ /* 0x000e640008000800 */
[----:B------:R-:W-:Y:S02]  /*1570*/  IADD3 R18, PT, PT, -R0, RZ, RZ ;  /* 0x000000ff00127210 */ /* 0x000fe40007ffe1ff */
[----:B------:R-:W2:Y:S01]  /*1580*/  LDC.64 R10, c[0x0][0x398] ;  /* 0x0000e600ff0a7b82 */ /* 0x000ea20000000a00 */
[----:B------:R-:W-:Y:S02]  /*1590*/  UIADD3 UR10, UP1, UPT, UR4, UR10, URZ ;  /* 0x0000000a040a7290 */ /* 0x000fe4000ff3e0ff */
[----:B------:R-:W-:-:S02]  /*15a0*/  UIADD3 UR8, UP0, UPT, UR4, UR8, URZ ;  /* 0x0000000804087290 */ /* 0x000fc4000ff1e0ff */
[----:B------:R-:W-:Y:S02]  /*15b0*/  UIADD3.X UR5, UPT, UPT, URZ, UR15, URZ, UP2, !UPT ;  /* 0x0000000fff057290 */ /* 0x000fe400097fe4ff */
[----:B------:R-:W-:Y:S01]  /*15c0*/  UIADD3 UR4, UP2, UPT, UR4, UR6, URZ ;  /* 0x0000000604047290 */ /* 0x000fe2000ff5e0ff */
[----:B------:R-:W3:Y:S01]  /*15d0*/  LDC.64 R12, c[0x0][0x3a8] ;  /* 0x0000ea00ff0c7b82 */ /* 0x000ee20000000a00 */
[----:B------:R-:W-:Y:S02]  /*15e0*/  UIADD3.X UR11, UPT, UPT, UR5, UR11, URZ, UP1, !UPT ;  /* 0x0000000b050b7290 */ /* 0x000fe40008ffe4ff */
[----:B------:R-:W-:Y:S02]  /*15f0*/  UIADD3.X UR9, UPT, UPT, UR5, UR9, URZ, UP0, !UPT ;  /* 0x0000000905097290 */ /* 0x000fe400087fe4ff */
[----:B------:R-:W-:Y:S01]  /*1600*/  UIADD3.X UR5, UPT, UPT, UR5, UR7, URZ, UP2, !UPT ;  /* 0x0000000705057290 */ /* 0x000fe200097fe4ff */
[----:B01----:R-:W-:-:S11]  /*1610*/  IMAD.WIDE.U32 R14, R9, 0x4, R14 ;  /* 0x00000004090e7825 */ /* 0x003fd600078e000e */
.L_x_13:
[----:B---3--:R-:W-:-:S04]  /*1620*/  IMAD.WIDE.U32 R20, R9, 0x4, R12 ;  /* 0x0000000409147825 */ /* 0x008fc800078e000c */
[----:B--2---:R-:W-:Y:S01]  /*1630*/  IMAD.WIDE.U32 R16, R9, 0x4, R10 ;  /* 0x0000000409107825 */ /* 0x004fe200078e000a */
[----:B------:R-:W-:Y:S02]  /*1640*/  IADD3 R26, P1, PT, R20, UR14, RZ ;  /* 0x0000000e141a7c10 */ /* 0x000fe4000ff3e0ff */
[----:B------:R-:W-:Y:S02]  /*1650*/  IADD3 R16, P0, PT, R16, UR14, RZ ;  /* 0x0000000e10107c10 */ /* 0x000fe4000ff1e0ff */
[----:B-1----:R-:W-:Y:S02]  /*1660*/  IADD3.X R27, PT, PT, R21, UR15, RZ, P1, !PT ;  /* 0x0000000f151b7c10 */ /* 0x002fe40008ffe4ff */
[----:B------:R-:W-:-:S04]  /*1670*/  IADD3.X R17, PT, PT, R17, UR15, RZ, P0, !PT ;  /* 0x0000000f11117c10 */ /* 0x000fc800087fe4ff */
[----:B------:R-:W2:Y:S04]  /*1680*/  LDG.E R27, desc[UR12][R26.64] ;  /* 0x0000000c1a1b7981 */ /* 0x000ea8000c1e1900 */
[----:B------:R-:W2:Y:S01]  /*1690*/  LDG.E R16, desc[UR12][R16.64] ;  /* 0x0000000c10107981 */ /* 0x000ea2000c1e1900 */
[----:B------:R-:W-:Y:S01]  /*16a0*/  IADD3 R24, P0, PT, R14, UR14, RZ ;  /* 0x0000000e0e187c10 */ /* 0x000fe2000ff1e0ff */
[----:B------:R-:W-:Y:S01]  /*16b0*/  IMAD.U32 R21, RZ, RZ, UR5 ;  /* 0x00000005ff157e24 */ /* 0x000fe2000f8e00ff */
[----:B------:R-:W-:Y:S02]  /*16c0*/  MOV R20, UR4 ;  /* 0x0000000400147c02 */ /* 0x000fe40008000f00 */
[----:B------:R-:W-:Y:S02]  /*16d0*/  MOV R28, UR10 ;  /* 0x0000000a001c7c02 */ /* 0x000fe40008000f00 */
[----:B------:R-:W-:Y:S01]  /*16e0*/  MOV R29, UR11 ;  /* 0x0000000b001d7c02 */ /* 0x000fe20008000f00 */
[----:B------:R-:W-:Y:S01]  /*16f0*/  IMAD.WIDE R20, R8, 0x4, R20 ;  /* 0x0000000408147825 */ /* 0x000fe200078e0214 */
[----:B------:R-:W-:-:S03]  /*1700*/  IADD3.X R25, PT, PT, R15, UR15, RZ, P0, !PT ;  /* 0x0000000f0f197c10 */ /* 0x000fc600087fe4ff */
[----:B--2---:R-:W-:-:S06]  /*1710*/  IMAD R22, R16, UR16, R27 ;  /* 0x0000001010167c24 */ /* 0x004fcc000f8e021b */
[----:B------:R-:W0:Y:S01]  /*1720*/  I2F.F64 R22, R22 ;  /* 0x0000001600167312 */ /* 0x000e220000201c00 */
[----:B------:R-:W-:-:S07]  /*1730*/  IMAD.WIDE R16, R8, 0x4, R28 ;  /* 0x0000000408107825 */ /* 0x000fce00078e021c */
[----:B0-----:R-:W0:Y:S02]  /*1740*/  F2I.F64.TRUNC R19, R22 ;  /* 0x0000001600137311 */ /* 0x001e24000030d100 */
[----:B0-----:R0:W-:Y:S04]  /*1750*/  STG.E desc[UR12][R24.64], R19 ;  /* 0x0000001318007986 */ /* 0x0011e8000c10190c */
[----:B------:R-:W2:Y:S04]  /*1760*/  LDG.E R26, desc[UR12][R16.64+-0x600] ;  /* 0xfffa000c101a7981 */ /* 0x000ea8000c1e1900 */
[----:B------:R-:W2:Y:S01]  /*1770*/  LDG.E R23, desc[UR12][R20.64+-0x600] ;  /* 0xfffa000c14177981 */ /* 0x000ea2000c1e1900 */
[----:B------:R-:W-:-:S02]  /*1780*/  IMAD.U32 R22, RZ, RZ, UR8 ;  /* 0x00000008ff167e24 */ /* 0x000fc4000f8e00ff */
[----:B--2---:R-:W-:-:S06]  /*1790*/  IMAD R26, R26, UR16, R23 ;  /* 0x000000101a1a7c24 */ /* 0x004fcc000f8e0217 */
[----:B------:R-:W1:Y:S01]  /*17a0*/  I2F.F64 R26, R26 ;  /* 0x0000001a001a7312 */ /* 0x000e620000201c00 */
[----:B------:R-:W-:-:S07]  /*17b0*/  MOV R23, UR9 ;  /* 0x0000000900177c02 */ /* 0x000fce0008000f00 */
[----:B-1----:R-:W1:Y:S01]  /*17c0*/  F2I.F64.TRUNC R29, R26 ;  /* 0x0000001a001d7311 */ /* 0x002e62000030d100 */
[----:B------:R-:W-:-:S05]  /*17d0*/  IMAD.WIDE R22, R8, 0x4, R22 ;  /* 0x0000000408167825 */ /* 0x000fca00078e0216 */
[----:B-1----:R1:W-:Y:S04]  /*17e0*/  STG.E desc[UR12][R22.64+-0x600], R29 ;  /* 0xfffa001d16007986 */ /* 0x0023e8000c10190c */
[----:B------:R-:W2:Y:S04]  /*17f0*/  LDG.E R28, desc[UR12][R16.64+-0x400] ;  /* 0xfffc000c101c7981 */ /* 0x000ea8000c1e1900 */
[----:B0-----:R-:W2:Y:S02]  /*1800*/  LDG.E R19, desc[UR12][R20.64+-0x400] ;  /* 0xfffc000c14137981 */ /* 0x001ea4000c1e1900 */
[----:B--2---:R-:W-:-:S04]  /*1810*/  IMAD R19, R28, UR16, R19 ;  /* 0x000000101c137c24 */ /* 0x004fc8000f8e0213 */
[----:B------:R-:W0:Y:S08]  /*1820*/  I2F.F64 R24, R19 ;  /* 0x0000001300187312 */ /* 0x000e300000201c00 */
[----:B0-----:R-:W0:Y:S02]  /*1830*/  F2I.F64.TRUNC R28, R24 ;  /* 0x00000018001c7311 */ /* 0x001e24000030d100 */
[----:B0-----:R0:W-:Y:S04]  /*1840*/  STG.E desc[UR12][R22.64+-0x400], R28 ;  /* 0xfffc001c16007986 */ /* 0x0011e8000c10190c */
[----:B------:R-:W2:Y:S04]  /*1850*/  LDG.E R26, desc[UR12][R16.64+-0x200] ;  /* 0xfffe000c101a7981 */ /* 0x000ea8000c1e1900 */
[----:B------:R-:W2:Y:S02]  /*1860*/  LDG.E R27, desc[UR12][R20.64+-0x200] ;  /* 0xfffe000c141b7981 */ /* 0x000ea4000c1e1900 */
[----:B--2---:R-:W-:-:S06]  /*1870*/  IMAD R26, R26, UR16, R27 ;  /* 0x000000101a1a7c24 */ /* 0x004fcc000f8e021b */
[----:B------:R-:W1:Y:S08]  /*1880*/  I2F.F64 R26, R26 ;  /* 0x0000001a001a7312 */ /* 0x000e700000201c00 */
[----:B-1----:R-:W1:Y:S02]  /*1890*/  F2I.F64.TRUNC R29, R26 ;  /* 0x0000001a001d7311 */ /* 0x002e64000030d100 */
[----:B-1----:R1:W-:Y:S04]  /*18a0*/  STG.E desc[UR12][R22.64+-0x200], R29 ;  /* 0xfffe001d16007986 */ /* 0x0023e8000c10190c */
[----:B------:R-:W2:Y:S04]  /*18b0*/  LDG.E R19, desc[UR12][R16.64] ;  /* 0x0000000c10137981 */ /* 0x000ea8000c1e1900 */
[----:B------:R-:W2:Y:S02]  /*18c0*/  LDG.E R24, desc[UR12][R20.64] ;  /* 0x0000000c14187981 */ /* 0x000ea4000c1e1900 */
[----:B--2---:R-:W-:-:S04]  /*18d0*/  IMAD R19, R19, UR16, R24 ;  /* 0x0000001013137c24 */ /* 0x004fc8000f8e0218 */
[----:B------:R-:W0:Y:S08]  /*18e0*/  I2F.F64 R24, R19 ;  /* 0x0000001300187312 */ /* 0x000e300000201c00 */
[----:B0-----:R-:W0:Y:S02]  /*18f0*/  F2I.F64.TRUNC R28, R24 ;  /* 0x00000018001c7311 */ /* 0x001e24000030d100 */
[----:B0-----:R0:W-:Y:S04]  /*1900*/  STG.E desc[UR12][R22.64], R28 ;  /* 0x0000001c16007986 */ /* 0x0011e8000c10190c */
[----:B------:R-:W2:Y:S04]  /*1910*/  LDG.E R19, desc[UR12][R16.64+0x200] ;  /* 0x0002000c10137981 */ /* 0x000ea8000c1e1900 */
[----:B------:R-:W2:Y:S02]  /*1920*/  LDG.E R24, desc[UR12][R20.64+0x200] ;  /* 0x0002000c14187981 */ /* 0x000ea4000c1e1900 */
[----:B--2---:R-:W-:-:S04]  /*1930*/  IMAD R19, R19, UR16, R24 ;  /* 0x0000001013137c24 */ /* 0x004fc8000f8e0218 */
[----:B------:R-:W1:Y:S08]  /*1940*/  I2F.F64 R26, R19 ;  /* 0x00000013001a7312 */ /* 0x000e700000201c00 */
[----:B-1----:R-:W1:Y:S02]  /*1950*/  F2I.F64.TRUNC R29, R26 ;  /* 0x0000001a001d7311 */ /* 0x002e64000030d100 */
[----:B-1----:R1:W-:Y:S04]  /*1960*/  STG.E desc[UR12][R22.64+0x200], R29 ;  /* 0x0002001d16007986 */ /* 0x0023e8000c10190c */
[----:B------:R-:W2:Y:S04]  /*1970*/  LDG.E R24, desc[UR12][R16.64+0x400] ;  /* 0x0004000c10187981 */ /* 0x000ea8000c1e1900 */
[----:B------:R-:W2:Y:S02]  /*1980*/  LDG.E R25, desc[UR12][R20.64+0x400] ;  /* 0x0004000c14197981 */ /* 0x000ea4000c1e1900 */
[----:B--2---:R-:W-:-:S06]  /*1990*/  IMAD R24, R24, UR16, R25 ;  /* 0x0000001018187c24 */ /* 0x004fcc000f8e0219 */
[----:B------:R-:W2:Y:S08]  /*19a0*/  I2F.F64 R24, R24 ;  /* 0x0000001800187312 */ /* 0x000eb00000201c00 */
[----:B--2---:R-:W2:Y:S02]  /*19b0*/  F2I.F64.TRUNC R25, R24 ;  /* 0x0000001800197311 */ /* 0x004ea4000030d100 */
[----:B--2---:R1:W-:Y:S04]  /*19c0*/  STG.E desc[UR12][R22.64+0x400], R25 ;  /* 0x0004001916007986 */ /* 0x0043e8000c10190c */
[----:B0-----:R-:W2:Y:S04]  /*19d0*/  LDG.E R28, desc[UR12][R16.64+0x600] ;  /* 0x0006000c101c7981 */ /* 0x001ea8000c1e1900 */
[----:B------:R-:W2:Y:S01]  /*19e0*/  LDG.E R21, desc[UR12][R20.64+0x600] ;  /* 0x0006000c14157981 */ /* 0x000ea2000c1e1900 */
[----:B------:R-:W-:-:S04]  /*19f0*/  IADD3 R18, PT, PT, R18, 0x8, RZ ;  /* 0x0000000812127810 */ /* 0x000fc80007ffe0ff */
[----:B------:R-:W-:Y:S01]  /*1a00*/  ISETP.NE.AND P0, PT, R18, RZ, PT ;  /* 0x000000ff1200720c */ /* 0x000fe20003f05270 */
[----:B------:R-:W-:Y:S01]  /*1a10*/  UIADD3 UR14, UP0, UPT, UR14, 0x1000, URZ ;  /* 0x000010000e0e7890 */ /* 0x000fe2000ff1e0ff */
[----:B------:R-:W-:-:S03]  /*1a20*/  VIADD R8, R8, 0x400 ;  /* 0x0000040008087836 */ /* 0x000fc60000000000 */
[----:B------:R-:W-:Y:S01]  /*1a30*/  UIADD3.X UR15, UPT, UPT, URZ, UR15, URZ, UP0, !UPT ;  /* 0x0000000fff0f7290 */ /* 0x000fe200087fe4ff */
[----:B--2---:R-:W-:-:S04]  /*1a40*/  IMAD R28, R28, UR16, R21 ;  /* 0x000000101c1c7c24 */ /* 0x004fc8000f8e0215 */
[----:B------:R-:W0:Y:S08]  /*1a50*/  I2F.F64 R26, R28 ;  /* 0x0000001c001a7312 */ /* 0x000e300000201c00 */
[----:B0-----:R-:W0:Y:S02]  /*1a60*/  F2I.F64.TRUNC R27, R26 ;  /* 0x0000001a001b7311 */ /* 0x001e24000030d100 */
[----:B0-----:R1:W-:Y:S01]  /*1a70*/  STG.E desc[UR12][R22.64+0x600], R27 ;  /* 0x0006001b16007986 */ /* 0x0013e2000c10190c */
[----:B------:R-:W-:Y:S05]  /*1a80*/  @P0 BRA `(.L_x_13) ;  /* 0xfffffff800e40947 */ /* 0x000fea000383ffff */
.L_x_12:
[----:B------:R-:W0:Y:S02]  /*1a90*/  LDC R8, c[0x0][0x388] ;  /* 0x0000e200ff087b82 */ /* 0x000e240000000800 */
[----:B0-----:R-:W-:-:S13]  /*1aa0*/  LOP3.LUT P0, R10, R8, 0x7, RZ, 0xc0, !PT ;  /* 0x00000007080a7812 */ /* 0x001fda000780c0ff */
[----:B------:R-:W-:Y:S05]  /*1ab0*/  @!P0 EXIT ;  /* 0x000000000000894d */ /* 0x000fea0003800000 */
[----:B------:R-:W-:Y:S02]  /*1ac0*/  ISETP.GE.U32.AND P0, PT, R10, 0x4, PT ;  /* 0x000000040a00780c */ /* 0x000fe40003f06070 */
[----:B------:R-:W-:-:S04]  /*1ad0*/  LOP3.LUT R20, R8, 0x3, RZ, 0xc0, !PT ;  /* 0x0000000308147812 */ /* 0x000fc800078ec0ff */
[----:B------:R-:W-:-:S07]  /*1ae0*/  ISETP.NE.AND P1, PT, R20, RZ, PT ;  /* 0x000000ff1400720c */ /* 0x000fce0003f25270 */
[----:B------:R-:W-:Y:S06]  /*1af0*/  @!P0 BRA `(.L_x_14) ;  /* 0x0000000000788947 */ /* 0x000fec0003800000 */
[----:B------:R-:W-:Y:S01]  /*1b00*/  LEA R15, R0, R9, 0x7 ;  /* 0x00000009000f7211 */ /* 0x000fe200078e38ff */
[----:B------:R-:W0:Y:S04]  /*1b10*/  LDCU UR4, c[0x0][0x38c] ;  /* 0x00007180ff0477ac */ /* 0x000e280008000800 */
[----:B------:R-:W-:-:S04]  /*1b20*/  IMAD.WIDE R12, R15, 0x4, R6 ;  /* 0x000000040f0c7825 */ /* 0x000fc800078e0206 */
[C---:B------:R-:W-:Y:S01]  /*1b30*/  IMAD.WIDE R10, R15.reuse, 0x4, R4 ;  /* 0x000000040f0a7825 */ /* 0x040fe200078e0204 */
[----:B------:R-:W0:Y:S04]  /*1b40*/  LDG.E R14, desc[UR12][R12.64] ;  /* 0x0000000c0c0e7981 */ /* 0x000e28000c1e1900 */
[----:B------:R-:W0:Y:S02]  /*1b50*/  LDG.E R17, desc[UR12][R10.64] ;  /* 0x0000000c0a117981 */ /* 0x000e24000c1e1900 */
[----:B0-----:R-:W-:Y:S02]  /*1b60*/  IMAD R17, R14, UR4, R17 ;  /* 0x000000040e117c24 */ /* 0x001fe4000f8e0211 */
[----:B------:R-:W-:-:S04]  /*1b70*/  IMAD.WIDE R14, R15, 0x4, R2 ;  /* 0x000000040f0e7825 */ /* 0x000fc800078e0202 */
        /* <DEDUP_REMOVED lines=9> */
[----:B------:R-:W3:Y:S04]  /*1c10*/  LDG.E R22, desc[UR12][R12.64+0x400] ;  /* 0x0004000c0c167981 */ /* 0x000ee8000c1e1900 */
[----:B------:R-:W3:Y:S02]  /*1c20*/  LDG.E R25, desc[UR12][R10.64+0x400] ;  /* 0x0004000c0a197981 */ /* 0x000ee4000c1e1900 */
[----:B---3--:R-:W-:-:S06]  /*1c30*/  IMAD R16, R22, UR4, R25 ;  /* 0x0000000416107c24 */ /* 0x008fcc000f8e0219 */
[----:B------:R-:W1:Y:S08]  /*1c40*/  I2F.F64 R16, R16 ;  /* 0x0000001000107312 */ /* 0x000e700000201c00 */
[----:B-1----:R-:W1:Y:S02]  /*1c50*/  F2I.F64.TRUNC R17, R16 ;  /* 0x0000001000117311 */ /* 0x002e64000030d100 */
[----:B-1----:R2:W-:Y:S04]  /*1c60*/  STG.E desc[UR12][R14.64+0x400], R17 ;  /* 0x000400110e007986 */ /* 0x0025e8000c10190c */
[----:B0-----:R-:W3:Y:S04]  /*1c70*/  LDG.E R21, desc[UR12][R12.64+0x600] ;  /* 0x0006000c0c157981 */ /* 0x001ee8000c1e1900 */
[----:B------:R-:W3:Y:S01]  /*1c80*/  LDG.E R22, desc[UR12][R10.64+0x600] ;  /* 0x0006000c0a167981 */ /* 0x000ee2000c1e1900 */
[----:B------:R-:W-:Y:S01]  /*1c90*/  IADD3 R0, PT, PT, R0, 0x4, RZ ;  /* 0x0000000400007810 */ /* 0x000fe20007ffe0ff */
[----:B---3--:R-:W-:-:S04]  /*1ca0*/  IMAD R21, R21, UR4, R22 ;  /* 0x0000000415157c24 */ /* 0x008fc8000f8e0216 */
[----:B------:R-:W0:Y:S08]  /*1cb0*/  I2F.F64 R18, R21 ;  /* 0x0000001500127312 */ /* 0x000e300000201c00 */
[----:B0-----:R-:W0:Y:S02]  /*1cc0*/  F2I.F64.TRUNC R19, R18 ;  /* 0x0000001200137311 */ /* 0x001e24000030d100 */
[----:B0-----:R2:W-:Y:S02]  /*1cd0*/  STG.E desc[UR12][R14.64+0x600], R19 ;  /* 0x000600130e007986 */ /* 0x0015e4000c10190c */
.L_x_14:
[----:B------:R-:W-:Y:S05]  /*1ce0*/  @!P1 EXIT ;  /* 0x000000000000994d */ /* 0x000fea0003800000 */
[----:B------:R-:W-:Y:S02]  /*1cf0*/  ISETP.NE.AND P0, PT, R20, 0x1, PT ;  /* 0x000000011400780c */ /* 0x000fe40003f05270 */
[----:B------:R-:W-:-:S04]  /*1d00*/  LOP3.LUT R8, R8, 0x1, RZ, 0xc0, !PT ;  /* 0x0000000108087812 */ /* 0x000fc800078ec0ff */
[----:B------:R-:W-:-:S07]  /*1d10*/  ISETP.NE.U32.AND P1, PT, R8, 0x1, PT ;  /* 0x000000010800780c */ /* 0x000fce0003f25070 */
[----:B------:R-:W-:Y:S06]  /*1d20*/  @!P0 BRA `(.L_x_15) ;  /* 0x0000000000488947 */ /* 0x000fec0003800000 */
[----:B--2---:R-:W-:Y:S01]  /*1d30*/  IMAD R19, R0, 0x80, R9 ;  /* 0x0000008000137824 */ /* 0x004fe200078e0209 */
[----:B------:R-:W0:Y:S03]  /*1d40*/  LDCU UR4, c[0x0][0x38c] ;  /* 0x00007180ff0477ac */ /* 0x000e260008000800 */
[----:B------:R-:W-:-:S04]  /*1d50*/  IMAD.WIDE R16, R19, 0x4, R6 ;  /* 0x0000000413107825 */ /* 0x000fc800078e0206 */
[C---:B------:R-:W-:Y:S01]  /*1d60*/  IMAD.WIDE R10, R19.reuse, 0x4, R4 ;  /* 0x00000004130a7825 */ /* 0x040fe200078e0204 */
[----:B------:R-:W0:Y:S04]  /*1d70*/  LDG.E R8, desc[UR12][R16.64] ;  /* 0x0000000c10087981 */ /* 0x000e28000c1e1900 */
[----:B------:R-:W0:Y:S01]  /*1d80*/  LDG.E R13, desc[UR12][R10.64] ;  /* 0x0000000c0a0d7981 */ /* 0x000e22000c1e1900 */
[----:B------:R-:W-:-:S04]  /*1d90*/  IMAD.WIDE R18, R19, 0x4, R2 ;  /* 0x0000000413127825 */ /* 0x000fc800078e0202 */
[----:B0-----:R-:W-:-:S06]  /*1da0*/  IMAD R13, R8, UR4, R13 ;  /* 0x00000004080d7c24 */ /* 0x001fcc000f8e020d */
[----:B------:R-:W0:Y:S08]  /*1db0*/  I2F.F64 R12, R13 ;  /* 0x0000000d000c7312 */ /* 0x000e300000201c00 */
[----:B0-----:R-:W0:Y:S02]  /*1dc0*/  F2I.F64.TRUNC R21, R12 ;  /* 0x0000000c00157311 */ /* 0x001e24000030d100 */
[----:B0-----:R0:W-:Y:S04]  /*1dd0*/  STG.E desc[UR12][R18.64], R21 ;  /* 0x0000001512007986 */ /* 0x0011e8000c10190c */
[----:B------:R-:W2:Y:S04]  /*1de0*/  LDG.E R8, desc[UR12][R16.64+0x200] ;  /* 0x0002000c10087981 */ /* 0x000ea8000c1e1900 */
[----:B------:R-:W2:Y:S01]  /*1df0*/  LDG.E R15, desc[UR12][R10.64+0x200] ;  /* 0x0002000c0a0f7981 */ /* 0x000ea2000c1e1900 */
[----:B------:R-:W-:Y:S01]  /*1e00*/  IADD3 R0, PT, PT, R0, 0x2, RZ ;  /* 0x0000000200007810 */ /* 0x000fe20007ffe0ff */
[----:B--2---:R-:W-:-:S06]  /*1e10*/  IMAD R15, R8, UR4, R15 ;  /* 0x00000004080f7c24 */ /* 0x004fcc000f8e020f */
[----:B------:R-:W1:Y:S08]  /*1e20*/  I2F.F64 R14, R15 ;  /* 0x0000000f000e7312 */ /* 0x000e700000201c00 */
[----:B-1----:R-:W1:Y:S02]  /*1e30*/  F2I.F64.TRUNC R23, R14 ;  /* 0x0000000e00177311 */ /* 0x002e64000030d100 */
[----:B-1----:R0:W-:Y:S02]  /*1e40*/  STG.E desc[UR12][R18.64+0x200], R23 ;  /* 0x0002001712007986 */ /* 0x0021e4000c10190c */
.L_x_15:
[----:B------:R-:W-:Y:S05]  /*1e50*/  @P1 EXIT ;  /* 0x000000000000194d */ /* 0x000fea0003800000 */
[----:B------:R-:W-:Y:S01]  /*1e60*/  LEA R11, R0, R9, 0x7 ;  /* 0x00000009000b7211 */ /* 0x000fe200078e38ff */
[----:B------:R-:W3:Y:S04]  /*1e70*/  LDCU UR4, c[0x0][0x38c] ;  /* 0x00007180ff0477ac */ /* 0x000ee80008000800 */
[----:B------:R-:W-:-:S04]  /*1e80*/  IMAD.WIDE R6, R11, 0x4, R6 ;  /* 0x000000040b067825 */ /* 0x000fc800078e0206 */
[C---:B------:R-:W-:Y:S02]  /*1e90*/  IMAD.WIDE R4, R11.reuse, 0x4, R4 ;  /* 0x000000040b047825 */ /* 0x040fe400078e0204 */
[----:B------:R-:W3:Y:S04]  /*1ea0*/  LDG.E R6, desc[UR12][R6.64] ;  /* 0x0000000c06067981 */ /* 0x000ee8000c1e1900 */
[----:B------:R-:W3:Y:S01]  /*1eb0*/  LDG.E R5, desc[UR12][R4.64] ;  /* 0x0000000c04057981 */ /* 0x000ee2000c1e1900 */
[----:B------:R-:W-:-:S04]  /*1ec0*/  IMAD.WIDE R2, R11, 0x4, R2 ;  /* 0x000000040b027825 */ /* 0x000fc800078e0202 */
[----:B---3--:R-:W-:-:S06]  /*1ed0*/  IMAD R8, R6, UR4, R5 ;  /* 0x0000000406087c24 */ /* 0x008fcc000f8e0205 */
[----:B------:R-:W3:Y:S08]  /*1ee0*/  I2F.F64 R8, R8 ;  /* 0x0000000800087312 */ /* 0x000ef00000201c00 */
[----:B---3--:R-:W3:Y:S02]  /*1ef0*/  F2I.F64.TRUNC R9, R8 ;  /* 0x0000000800097311 */ /* 0x008ee4000030d100 */
[----:B---3--:R-:W-:Y:S01]  /*1f00*/  STG.E desc[UR12][R2.64], R9 ;  /* 0x0000000902007986 */ /* 0x008fe2000c10190c */
[----:B------:R-:W-:Y:S05]  /*1f10*/  EXIT ;  /* 0x000000000000794d */ /* 0x000fea0003800000 */
.L_x_16:
[----:B------:R-:W-:-:S00]  /*1f20*/  BRA `(.L_x_16) ;  /* 0xfffffffc00fc7947 */ /* 0x000fc0000383ffff */
[----:B------:R-:W-:-:S00]  /*1f30*/  NOP ;  /* 0x0000000000007918 */ /* 0x000fc00000000000 */
        /* <DEDUP_REMOVED lines=12> */
.L_x_37:


//--------------------- .text._ZN3cub18CUB_300001_SM_10006detail9transform16transform_kernelINS2_10policy_hubILb1EN4cuda3std3__45tupleIJN6thrust24THRUST_300001_SM_1000_NS6detail15normal_iteratorINSA_10device_ptrIiEEEESF_EEEE10policy1000Ei5saxpySF_JPiSK_EEEvT0_iT1_T2_DpNS2_10kernel_argIT3_EE --------------------------
	.section	.text._ZN3cub18CUB_300001_SM_10006detail9transform16transform_kernelINS2_10policy_hubILb1EN4cuda3std3__45tupleIJN6thrust24THRUST_300001_SM_1000_NS6detail15normal_iteratorINSA_10device_ptrIiEEEESF_EEEE10policy1000Ei5saxpySF_JPiSK_EEEvT0_iT1_T2_DpNS2_10kernel_argIT3_EE,"ax",@progbits
	.align	128
        .global         _ZN3cub18CUB_300001_SM_10006detail9transform16transform_kernelINS2_10policy_hubILb1EN4cuda3std3__45tupleIJN6thrust24THRUST_300001_SM_1000_NS6detail15normal_iteratorINSA_10device_ptrIiEEEESF_EEEE10policy1000Ei5saxpySF_JPiSK_EEEvT0_iT1_T2_DpNS2_10kernel_argIT3_EE
        .type           _ZN3cub18CUB_300001_SM_10006detail9transform16transform_kernelINS2_10policy_hubILb1EN4cuda3std3__45tupleIJN6thrust24THRUST_300001_SM_1000_NS6detail15normal_iteratorINSA_10device_ptrIiEEEESF_EEEE10policy1000Ei5saxpySF_JPiSK_EEEvT0_iT1_T2_DpNS2_10kernel_argIT3_EE,@function
        .size           _ZN3cub18CUB_300001_SM_10006detail9transform16transform_kernelINS2_10policy_hubILb1EN4cuda3std3__45tupleIJN6thrust24THRUST_300001_SM_1000_NS6detail15normal_iteratorINSA_10device_ptrIiEEEESF_EEEE10policy1000Ei5saxpySF_JPiSK_EEEvT0_iT1_T2_DpNS2_10kernel_argIT3_EE,(.L_x_38 - _ZN3cub18CUB_300001_SM_10006detail9transform16transform_kernelINS2_10policy_hubILb1EN4cuda3std3__45tupleIJN6thrust24THRUST_300001_SM_1000_NS6detail15normal_iteratorINSA_10device_ptrIiEEEESF_EEEE10policy1000Ei5saxpySF_JPiSK_EEEvT0_iT1_T2_DpNS2_10kernel_argIT3_EE)
        .other          _ZN3cub18CUB_300001_SM_10006detail9transform16transform_kernelINS2_10policy_hubILb1EN4cuda3std3__45tupleIJN6thrust24THRUST_300001_SM_1000_NS6detail15normal_iteratorINSA_10device_ptrIiEEEESF_EEEE10policy1000Ei5saxpySF_JPiSK_EEEvT0_iT1_T2_DpNS2_10kernel_argIT3_EE,@"STO_CUDA_ENTRY STV_DEFAULT"
_ZN3cub18CUB_300001_SM_10006detail9transform16transform_kernelINS2_10policy_hubILb1EN4cuda3std3__45tupleIJN6thrust24THRUST_300001_SM_1000_NS6detail15normal_iteratorINSA_10device_ptrIiEEEESF_EEEE10policy1000Ei5saxpySF_JPiSK_EEEvT0_iT1_T2_DpNS2_10kernel_argIT3_EE:
.text._ZN3cub18CUB_300001_SM_10006detail9transform16transform_kernelINS2_10policy_hubILb1EN4cuda3std3__45tupleIJN6thrust24THRUST_300001_SM_1000_NS6detail15normal_iteratorINSA_10device_ptrIiEEEESF_EEEE10policy1000Ei5saxpySF_JPiSK_EEEvT0_iT1_T2_DpNS2_10kernel_argIT3_EE:
[----:B------:R-:W-:Y:S08]  /*0000*/  LDC R1, c[0x0][0x37c] ;  /* 0x0000df00ff017b82 */ /* 0x000ff00000000800 */
[----:B------:R-:W0:Y:S01]  /*0010*/  S2UR UR18, SR_CTAID.X ;  /* 0x00000000001279c3 */ /* 0x000e220000002500 */
[----:B------:R-:W1:Y:S01]  /*0020*/  LDCU.64 UR12, c[0x0][0x380] ;  /* 0x00007000ff0c77ac */ /* 0x000e620008000a00 */
[----:B------:R-:W2:Y:S01]  /*0030*/  S2R R0, SR_TID.X ;  /* 0x0000000000007919 */ /* 0x000ea20000002100 */
[----:B------:R-:W-:Y:S01]  /*0040*/  BSSY.RECONVERGENT B0, `(.L_x_17) ;  /* 0x0000020000007945 */ /* 0x000fe20003800200 */
[----:B-1----:R-:W-:-:S04]  /*0050*/  USHF.L.U32 UR11, UR13, 0x7, URZ ;  /* 0x000000070d0b7899 */ /* 0x002fc800080006ff */
[----:B0-----:R-:W-:-:S04]  /*0060*/  UIMAD UR8, UR11, UR18, URZ ;  /* 0x000000120b0872a4 */ /* 0x001fc8000f8e02ff */
[----:B------:R-:W-:-:S04]  /*0070*/  UIADD3 UR10, UPT, UPT, -UR8, UR12, URZ ;  /* 0x0000000c080a7290 */ /* 0x000fc8000fffe1ff */
[----:B------:R-:W-:Y:S01]  /*0080*/  UISETP.LT.AND UP0, UPT, UR11, UR10, UPT ;  /* 0x0000000a0b00728c */ /* 0x000fe2000bf01270 */
[----:B--2---:R-:W-:-:S03]  /*0090*/  SHF.L.U32 R4, R0, 0x7, RZ ;  /* 0x0000000700047819 */ /* 0x004fc600000006ff */
[----:B------:R-:W-:-:S04]  /*00a0*/  USEL UR12, UR11, UR10, UP0 ;  /* 0x0000000a0b0c7287 */ /* 0x000fc80008000000 */
[----:B------:R-:W-:-:S06]  /*00b0*/  USHF.L.U32 UR4, UR12, 0x2, URZ ;  /* 0x000000020c047899 */ /* 0x000fcc00080006ff */
[----:B------:R-:W-:-:S13]  /*00c0*/  ISETP.GE.AND P0, PT, R4, UR4, PT ;  /* 0x0000000404007c0c */ /* 0x000fda000bf06270 */
[----:B------:R-:W-:Y:S05]  /*00d0*/  @P0 BRA `(.L_x_18) ;  /* 0x0000000000580947 */ /* 0x000fea0003800000 */
[----:B------:R-:W0:Y:S01]  /*00e0*/  LDC.64 R2, c[0x0][0x398] ;  /* 0x0000e600ff027b82 */ /* 0x000e220000000a00 */
[----:B------:R-:W-:Y:S01]  /*00f0*/  MOV R7, UR8 ;  /* 0x0000000800077c02 */ /* 0x000fe20008000f00 */
[----:B------:R-:W-:Y:S01]  /*0100*/  BSSY.RECONVERGENT B1, `(.L_x_19) ;  /* 0x000000a000017945 */ /* 0x000fe20003800200 */
[----:B------:R-:W-:Y:S02]  /*0110*/  IMAD.MOV.U32 R5, RZ, RZ, R4 ;  /* 0x000000ffff057224 */ /* 0x000fe400078e0004 */
[----:B0-----:R-:W-:-:S04]  /*0120*/  IMAD.WIDE.U32 R2, R0, 0x80, R2 ;  /* 0x0000008000027825 */ /* 0x001fc800078e0002 */
[----:B------:R-:W-:-:S07]  /*0130*/  IMAD.WIDE R2, R7, 0x4, R2 ;  /* 0x0000000407027825 */ /* 0x000fce00078e0202 */
.L_x_20:
[----:B------:R-:W-:Y:S01]  /*0140*/  IADD3 R5, PT, PT, R5, 0x4000, RZ ;  /* 0x0000400005057810 */ /* 0x000fe20007ffe0ff */
[----:B------:R0:W-:Y:S03]  /*0150*/  CCTL.E.PF2 [R2] ;  /* 0x000000000200798f */ /* 0x0001e60000800100 */
[----:B------:R-:W-:Y:S02]  /*0160*/  ISETP.GE.AND P0, PT, R5, UR4, PT ;  /* 0x0000000405007c0c */ /* 0x000fe4000bf06270 */
[----:B0-----:R-:W-:-:S04]  /*0170*/  IADD3 R2, P1, PT, R2, 0x4000, RZ ;  /* 0x0000400002027810 */ /* 0x001fc80007f3e0ff */
[----:B------:R-:W-:-:S07]  /*0180*/  IADD3.X R3, PT, PT, RZ, R3, RZ, P1, !PT ;  /* 0x00000003ff037210 */ /* 0x000fce0000ffe4ff */
[----:B------:R-:W-:Y:S05]  /*0190*/  @!P0 BRA `(.L_x_20) ;  /* 0xfffffffc00e88947 */ /* 0x000fea000383ffff */
[----:B------:R-:W-:Y:S05]  /*01a0*/  BSYNC.RECONVERGENT B1 ;  /* 0x0000000000017941 */ /* 0x000fea0003800200 */
.L_x_19:
[----:B------:R-:W0:Y:S02]  /*01b0*/  LDC.64 R2, c[0x0][0x3a8] ;  /* 0x0000ea00ff027b82 */ /* 0x000e240000000a00 */
[----:B0-----:R-:W-:-:S04]  /*01c0*/  IMAD.WIDE.U32 R2, R0, 0x80, R2 ;  /* 0x0000008000027825 */ /* 0x001fc800078e0002 */
[----:B------:R-:W-:-:S07]  /*01d0*/  IMAD.WIDE R2, R7, 0x4, R2 ;  /* 0x0000000407027825 */ /* 0x000fce00078e0202 */
.L_x_21:
[----:B------:R-:W-:Y:S01]  /*01e0*/  VIADD R4, R4, 0x4000 ;  /* 0x0000400004047836 */ /* 0x000fe20000000000 */
[----:B------:R0:W-:Y:S04]  /*01f0*/  CCTL.E.PF2 [R2] ;  /* 0x000000000200798f */ /* 0x0001e80000800100 */
[----:B------:R-:W-:Y:S02]  /*0200*/  ISETP.GE.AND P0, PT, R4, UR4, PT ;  /* 0x0000000404007c0c */ /* 0x000fe4000bf06270 */
[----:B0-----:R-:W-:-:S04]  /*0210*/  IADD3 R2, P1, PT, R2, 0x4000, RZ ;  /* 0x0000400002027810 */ /* 0x001fc80007f3e0ff */
[----:B------:R-:W-:-:S07]  /*0220*/  IADD3.X R3, PT, PT, RZ, R3, RZ, P1, !PT ;  /* 0x00000003ff037210 */ /* 0x000fce0000ffe4ff */
[----:B------:R-:W-:Y:S05]  /*0230*/  @!P0 BRA `(.L_x_21) ;  /* 0xfffffffc00e88947 */ /* 0x000fea000383ffff */
.L_x_18:
[----:B------:R-:W-:Y:S05]  /*0240*/  BSYNC.RECONVERGENT B0 ;  /* 0x0000000000007941 */ /* 0x000fea0003800200 */
.L_x_17:
[----:B------:R-:W0:Y:S01]  /*0250*/  LDCU.128 UR4, c[0x0][0x390] ;  /* 0x00007200ff0477ac */ /* 0x000e220008000c00 */
[----:B------:R-:W-:Y:S01]  /*0260*/  UIMAD.WIDE UR8, UR8, 0x4, URZ ;  /* 0x00000004080878a5 */ /* 0x000fe2000f8e02ff */
[----:B------:R-:W1:Y:S01]  /*0270*/  LDCU.64 UR20, c[0x0][0x358] ;  /* 0x00006b00ff1477ac */ /* 0x000e620008000a00 */
[----:B------:R-:W2:Y:S02]  /*0280*/  LDCU.64 UR14, c[0x0][0x3a8] ;  /* 0x00007500ff0e77ac */ /* 0x000ea40008000a00 */
[----:B0-----:R-:W-:-:S04]  /*0290*/  UIADD3 UR16, UP0, UPT, UR8, UR4, URZ ;  /* 0x0000000408107290 */ /* 0x001fc8000ff1e0ff */
[----:B------:R-:W-:Y:S02]  /*02a0*/  UIADD3.X UR17, UPT, UPT, UR9, UR5, URZ, UP0, !UPT ;  /* 0x0000000509117290 */ /* 0x000fe400087fe4ff */
[----:B------:R-:W-:-:S09]  /*02b0*/  UISETP.GT.AND UP0, UPT, UR11, UR10, UPT ;  /* 0x0000000a0b00728c */ /* 0x000fd2000bf04270 */
[----:B-12---:R-:W-:Y:S05]  /*02c0*/  BRA.U UP0, `(.L_x_22) ;  /* 0x0000000900dc7547 */ /* 0x006fea000b800000 */
[----:B------:R-:W-:-:S06]  /*02d0*/  UISETP.GE.AND UP0, UPT, UR13, 0x1, UPT ;  /* 0x000000010d00788c */ /* 0x000fcc000bf06270 */
[----:B------:R-:W-:-:S13]  /*02e0*/  PLOP3.LUT P0, PT, PT, PT, UP0, 0x80, 0x8 ;  /* 0x000000000008781c */ /* 0x000fda0003f0f008 */
[----:B------:R-:W-:Y:S05]  /*02f0*/  @!P0 EXIT ;  /* 0x000000000000894d */ /* 0x000fea0003800000 */
[----:B------:R-:W-:Y:S01]  /*0300*/  UISETP.GE.U32.AND UP0, UPT, UR13, 0x8, UPT ;  /* 0x000000080d00788c */ /* 0x000fe2000bf06070 */
[----:B------:R-:W-:-:S08]  /*0310*/  HFMA2 R6, -RZ, RZ, 0, 0 ;  /* 0x00000000ff067431 */ /* 0x000fd000000001ff */
[----:B------:R-:W-:Y:S05]  /*0320*/  BRA.U !UP0, `(.L_x_23) ;  /* 0x00000005086c7547 */ /* 0x000fea000b800000 */
[----:B------:R-:W0:Y:S01]  /*0330*/  LDC.64 R2, c[0x0][0x390] ;  /* 0x0000e400ff027b82 */ /* 0x000e220000000a00 */
[----:B------:R-:W-:Y:S01]  /*0340*/  UMOV UR10, UR8 ;  /* 0x00000008000a7c82 */ /* 0x000fe20008000000 */
[----:B------:R-:W-:Y:S01]  /*0350*/  UMOV UR11, UR9 ;  /* 0x00000009000b7c82 */ /* 0x000fe20008000000 */
[----:B------:R-:W-:Y:S02]  /*0360*/  UIADD3 UR9, UP2, UPT, UR10, 0x600, URZ ;  /* 0x000006000a097890 */ /* 0x000fe4000ff5e0ff */
[----:B------:R-:W-:Y:S02]  /*0370*/  ULOP3.LUT UR8, UR13, 0x7ffffff8, URZ, 0xc0, !UPT ;  /* 0x7ffffff80d087892 */ /* 0x000fe4000f8ec0ff */
[----:B------:R-:W-:Y:S01]  /*0380*/  UIADD3 UR12, UP0, UPT, UR9, UR4, URZ ;  /* 0x00000004090c7290 */ /* 0x000fe2000ff1e0ff */
[----:B------:R-:W1:Y:S01]  /*0390*/  LDC.64 R4, c[0x0][0x398] ;  /* 0x0000e600ff047b82 */ /* 0x000e620000000a00 */
[----:B------:R-:W-:Y:S02]  /*03a0*/  UIADD3.X UR4, UPT, UPT, URZ, UR11, URZ, UP2, !UPT ;  /* 0x0000000bff047290 */ /* 0x000fe400097fe4ff */
[----:B------:R-:W-:-:S02]  /*03b0*/  UIADD3 UR6, UP1, UPT, UR9, UR6, URZ ;  /* 0x0000000609067290 */ /* 0x000fc4000ff3e0ff */
[----:B------:R-:W-:Y:S01]  /*03c0*/  UIADD3 UR14, UP2, UPT, UR9, UR14, URZ ;  /* 0x0000000e090e7290 */ /* 0x000fe2000ff5e0ff */
[----:B------:R-:W2:Y:S02]  /*03d0*/  LDCU UR19, c[0x0][0x388] ;  /* 0x00007100ff1377ac */ /* 0x000ea40008000800 */
[----:B------:R-:W3:Y:S01]  /*03e0*/  LDC.64 R6, c[0x0][0x3a8] ;  /* 0x0000ea00ff067b82 */ /* 0x000ee20000000a00 */
[----:B------:R-:W-:Y:S02]  /*03f0*/  UIADD3.X UR7, UPT, UPT, UR4, UR7, URZ, UP1, !UPT ;  /* 0x0000000704077290 */ /* 0x000fe40008ffe4ff */
[----:B------:R-:W-:Y:S02]  /*0400*/  UIADD3.X UR5, UPT, UPT, UR4, UR5, URZ, UP0, !UPT ;  /* 0x0000000504057290 */ /* 0x000fe400087fe4ff */
[----:B------:R-:W-:Y:S01]  /*0410*/  UIADD3.X UR15, UPT, UPT, UR4, UR15, URZ, UP2, !UPT ;  /* 0x0000000f040f7290 */ /* 0x000fe200097fe4ff */
[----:B0-----:R-:W-:Y:S01]  /*0420*/  IMAD.WIDE.U32 R2, R0, 0x4, R2 ;  /* 0x0000000400027825 */ /* 0x001fe200078e0002 */
[----:B------:R-:W-:-:S03]  /*0430*/  UIADD3 UR8, UPT, UPT, -UR8, URZ, URZ ;  /* 0x000000ff08087290 */ /* 0x000fc6000fffe1ff */
[----:B-1----:R-:W-:-:S04]  /*0440*/  IMAD.WIDE.U32 R4, R0, 0x4, R4 ;  /* 0x0000000400047825 */ /* 0x002fc800078e0004 */
[----:B---3--:R-:W-:-:S04]  /*0450*/  IMAD.WIDE.U32 R6, R0, 0x4, R6 ;  /* 0x0000000400067825 */ /* 0x008fc800078e0006 */
[----:B--2---:R-:W-:-:S07]  /*0460*/  VIADD R0, R0, 0x80 ;  /* 0x0000008000007836 */ /* 0x004fce0000000000 */
.L_x_24:
        /* <DEDUP_REMOVED lines=10> */
[----:B------:R-:W-:-:S02]  /*0510*/  MOV R11, UR15 ;  /* 0x0000000f000b7c02 */ /* 0x000fc40008000f00 */
[----:B------:R-:W-:Y:S01]  /*0520*/  IADD3.X R19, PT, PT, R3, UR11, RZ, P0, !PT ;  /* 0x0000000b03137c10 */ /* 0x000fe200087fe4ff */
[----:B------:R-:W-:-:S04]  /*0530*/  IMAD.WIDE R8, R0, 0x4, R8 ;  /* 0x0000000400087825 */ /* 0x000fc800078e0208 */
[----:B------:R-:W-:-:S04]  /*0540*/  IMAD.WIDE R10, R0, 0x4, R10 ;  /* 0x00000004000a7825 */ /* 0x000fc800078e020a */
[----:B--2---:R-:W-:-:S06]  /*0550*/  IMAD R12, R14, UR19, R17 ;  /* 0x000000130e0c7c24 */ /* 0x004fcc000f8e0211 */
[----:B------:R-:W0:Y:S08]  /*0560*/  I2F.F64 R12, R12 ;  /* 0x0000000c000c7312 */ /* 0x000e300000201c00 */
[----:B0-----:R-:W0:Y:S02]  /*0570*/  F2I.F64.TRUNC R21, R12 ;  /* 0x0000000c00157311 */ /* 0x001e24000030d100 */
[----:B0-----:R0:W-:Y:S04]  /*0580*/  STG.E desc[UR20][R18.64], R21 ;  /* 0x0000001512007986 */ /* 0x0011e8000c101914 */
[----:B------:R-:W2:Y:S04]  /*0590*/  LDG.E R14, desc[UR20][R8.64+-0x600] ;  /* 0xfffa0014080e7981 */ /* 0x000ea8000c1e1900 */
[----:B------:R-:W2:Y:S01]  /*05a0*/  LDG.E R13, desc[UR20][R10.64+-0x600] ;  /* 0xfffa00140a0d7981 */ /* 0x000ea2000c1e1900 */
[----:B------:R-:W-:Y:S01]  /*05b0*/  MOV R12, UR12 ;  /* 0x0000000c000c7c02 */ /* 0x000fe20008000f00 */
[----:B--2---:R-:W-:-:S06]  /*05c0*/  IMAD R14, R14, UR19, R13 ;  /* 0x000000130e0e7c24 */ /* 0x004fcc000f8e020d */
[----:B------:R-:W1:Y:S01]  /*05d0*/  I2F.F64 R14, R14 ;  /* 0x0000000e000e7312 */ /* 0x000e620000201c00 */
[----:B------:R-:W-:Y:S02]  /*05e0*/  IMAD.U32 R13, RZ, RZ, UR5 ;  /* 0x00000005ff0d7e24 */ /* 0x000fe4000f8e00ff */
[----:B------:R-:W-:-:S05]  /*05f0*/  IMAD.WIDE R12, R0, 0x4, R12 ;  /* 0x00000004000c7825 */ /* 0x000fca00078e020c */
[----:B-1----:R-:W1:Y:S02]  /*0600*/  F2I.F64.TRUNC R23, R14 ;  /* 0x0000000e00177311 */ /* 0x002e64000030d100 */
[----:B-1----:R1:W-:Y:S04]  /*0610*/  STG.E desc[UR20][R12.64+-0x600], R23 ;  /* 0xfffa00170c007986 */ /* 0x0023e8000c101914 */
[----:B------:R-:W2:Y:S04]  /*0620*/  LDG.E R16, desc[UR20][R8.64+-0x400] ;  /* 0xfffc001408107981 */ /* 0x000ea8000c1e1900 */
[----:B------:R-:W2:Y:S02]  /*0630*/  LDG.E R17, desc[UR20][R10.64+-0x400] ;  /* 0xfffc00140a117981 */ /* 0x000ea4000c1e1900 */
[----:B--2---:R-:W-:-:S06]  /*0640*/  IMAD R16, R16, UR19, R17 ;  /* 0x0000001310107c24 */ /* 0x004fcc000f8e0211 */
[----:B------:R-:W0:Y:S08]  /*0650*/  I2F.F64 R16, R16 ;  /* 0x0000001000107312 */ /* 0x000e300000201c00 */
[----:B0-----:R-:W0:Y:S02]  /*0660*/  F2I.F64.TRUNC R19, R16 ;  /* 0x0000001000137311 */ /* 0x001e24000030d100 */
[----:B0-----:R0:W-:Y:S04]  /*0670*/  STG.E desc[UR20][R12.64+-0x400], R19 ;  /* 0xfffc00130c007986 */ /* 0x0011e8000c101914 */
[----:B------:R-:W2:Y:S04]  /*0680*/  LDG.E R14, desc[UR20][R8.64+-0x200] ;  /* 0xfffe0014080e7981 */ /* 0x000ea8000c1e1900 */
[----:B------:R-:W2:Y:S02]  /*0690*/  LDG.E R15, desc[UR20][R10.64+-0x200] ;  /* 0xfffe00140a0f7981 */ /* 0x000ea4000c1e1900 */
[----:B--2---:R-:W-:-:S06]  /*06a0*/  IMAD R14, R14, UR19, R15 ;  /* 0x000000130e0e7c24 */ /* 0x004fcc000f8e020f */
[----:B------:R-:W2:Y:S08]  /*06b0*/  I2F.F64 R14, R14 ;  /* 0x0000000e000e7312 */ /* 0x000eb00000201c00 */
[----:B--2---:R-:W2:Y:S02]  /*06c0*/  F2I.F64.TRUNC R21, R14 ;  /* 0x0000000e00157311 */ /* 0x004ea4000030d100 */
[----:B--2---:R2:W-:Y:S04]  /*06d0*/  STG.E desc[UR20][R12.64+-0x200], R21 ;  /* 0xfffe00150c007986 */ /* 0x0045e8000c101914 */
[----:B------:R-:W3:Y:S04]  /*06e0*/  LDG.E R18, desc[UR20][R8.64] ;  /* 0x0000001408127981 */ /* 0x000ee8000c1e1900 */
[----:B-1----:R-:W3:Y:S02]  /*06f0*/  LDG.E R23, desc[UR20][R10.64] ;  /* 0x000000140a177981 */ /* 0x002ee4000c1e1900 */
[----:B---3--:R-:W-:-:S04]  /*0700*/  IMAD R18, R18, UR19, R23 ;  /* 0x0000001312127c24 */ /* 0x008fc8000f8e0217 */
[----:B------:R-:W0:Y:S08]  /*0710*/  I2F.F64 R16, R18 ;  /* 0x0000001200107312 */ /* 0x000e300000201c00 */
[----:B0-----:R-:W0:Y:S02]  /*0720*/  F2I.F64.TRUNC R19, R16 ;  /* 0x0000001000137311 */ /* 0x001e24000030d100 */
[----:B0-----:R0:W-:Y:S04]  /*0730*/  STG.E desc[UR20][R12.64], R19 ;  /* 0x000000130c007986 */ /* 0x0011e8000c101914 */
[----:B------:R-:W3:Y:S04]  /*0740*/  LDG.E R20, desc[UR20][R8.64+0x200] ;  /* 0x0002001408147981 */ /* 0x000ee8000c1e1900 */
[----:B------:R-:W3:Y:S02]  /*0750*/  LDG.E R23, desc[UR20][R10.64+0x200] ;  /* 0x000200140a177981 */ /* 0x000ee4000c1e1900 */
[----:B---3--:R-:W-:-:S04]  /*0760*/  IMAD R20, R20, UR19, R23 ;  /* 0x0000001314147c24 */ /* 0x008fc8000f8e0217 */
[----:B------:R-:W2:Y:S08]  /*0770*/  I2F.F64 R14, R20 ;  /* 0x00000014000e7312 */ /* 0x000eb00000201c00 */
[----:B--2---:R-:W1:Y:S02]  /*0780*/  F2I.F64.TRUNC R21, R14 ;  /* 0x0000000e00157311 */ /* 0x004e64000030d100 */
[----:B-1----:R1:W-:Y:S04]  /*0790*/  STG.E desc[UR20][R12.64+0x200], R21 ;  /* 0x000200150c007986 */ /* 0x0023e8000c101914 */
[----:B------:R-:W2:Y:S04]  /*07a0*/  LDG.E R22, desc[UR20][R8.64+0x400] ;  /* 0x0004001408167981 */ /* 0x000ea8000c1e1900 */
[----:B------:R-:W2:Y:S02]  /*07b0*/  LDG.E R23, desc[UR20][R10.64+0x400] ;  /* 0x000400140a177981 */ /* 0x000ea4000c1e1900 */
[----:B--2---:R-:W-:-:S04]  /*07c0*/  IMAD R22, R22, UR19, R23 ;  /* 0x0000001316167c24 */ /* 0x004fc8000f8e0217 */
[----:B------:R-:W2:Y:S08]  /*07d0*/  I2F.F64 R16, R22 ;  /* 0x0000001600107312 */ /* 0x000eb00000201c00 */
[----:B--2---:R-:W2:Y:S02]  /*07e0*/  F2I.F64.TRUNC R17, R16 ;  /* 0x0000001000117311 */ /* 0x004ea4000030d100 */
[----:B--2---:R1:W-:Y:S04]  /*07f0*/  STG.E desc[UR20][R12.64+0x400], R17 ;  /* 0x000400110c007986 */ /* 0x0043e8000c101914 */
[----:B------:R-:W2:Y:S04]  /*0800*/  LDG.E R18, desc[UR20][R8.64+0x600] ;  /* 0x0006001408127981 */ /* 0x000ea8000c1e1900 */
[----:B0-----:R-:W2:Y:S01]  /*0810*/  LDG.E R19, desc[UR20][R10.64+0x600] ;  /* 0x000600140a137981 */ /* 0x001ea2000c1e1900 */
[----:B------:R-:W-:-:S02]  /*0820*/  UIADD3 UR10, UP0, UPT, UR10, 0x1000, URZ ;  /* 0x000010000a0a7890 */ /* 0x000fc4000ff1e0ff */
[----:B------:R-:W-:Y:S02]  /*0830*/  UIADD3 UR8, UPT, UPT, UR8, 0x8, URZ ;  /* 0x0000000808087890 */ /* 0x000fe4000fffe0ff */
[----:B------:R-:W-:Y:S02]  /*0840*/  UIADD3.X UR11, UPT, UPT, URZ, UR11, URZ, UP0, !UPT ;  /* 0x0000000bff0b7290 */ /* 0x000fe400087fe4ff */
[----:B------:R-:W-:Y:S01]  /*0850*/  UISETP.NE.AND UP0, UPT, UR8, URZ, UPT ;  /* 0x000000ff0800728c */ /* 0x000fe2000bf05270 */
[----:B------:R-:W-:Y:S01]  /*0860*/  IADD3 R0, PT, PT, R0, 0x400, RZ ;  /* 0x0000040000007810 */ /* 0x000fe20007ffe0ff */
[----:B--2---:R-:W-:-:S04]  /*0870*/  IMAD R18, R18, UR19, R19 ;  /* 0x0000001312127c24 */ /* 0x004fc8000f8e0213 */
[----:B------:R-:W0:Y:S08]  /*0880*/  I2F.F64 R14, R18 ;  /* 0x00000012000e7312 */ /* 0x000e300000201c00 */
[----:B0-----:R-:W0:Y:S02]  /*0890*/  F2I.F64.TRUNC R15, R14 ;  /* 0x0000000e000f7311 */ /* 0x001e24000030d100 */
[----:B0-----:R1:W-:Y:S01]  /*08a0*/  STG.E desc[UR20][R12.64+0x600], R15 ;  /* 0x0006000f0c007986 */ /* 0x0013e2000c101914 */
[----:B------:R-:W-:Y:S05]  /*08b0*/  BRA.U UP0, `(.L_x_24) ;  /* 0xfffffff900ec7547 */ /* 0x000fea000b83ffff */
[----:B------:R-:W0:Y:S02]  /*08c0*/  LDC R6, c[0x0][0x384] ;  /* 0x0000e100ff067b82 */ /* 0x000e240000000800 */
[----:B0-----:R-:W-:-:S07]  /*08d0*/  LOP3.LUT R6, R6, 0x7ffffff8, RZ, 0xc0, !PT ;  /* 0x7ffffff806067812 */ /* 0x001fce00078ec0ff */
.L_x_23:
[----:B------:R-:W0:Y:S02]  /*08e0*/  LDC R0, c[0x0][0x384] ;  /* 0x0000e100ff007b82 */ /* 0x000e240000000800 */
[----:B0-----:R-:W-:-:S13]  /*08f0*/  LOP3.LUT P0, R3, R0, 0x7, RZ, 0xc0, !PT ;  /* 0x0000000700037812 */ /* 0x001fda000780c0ff */
[----:B------:R-:W-:Y:S05]  /*0900*/  @!P0 EXIT ;  /* 0x000000000000894d */ /* 0x000fea0003800000 */
[----:B------:R-:W0:Y:S01]  /*0910*/  LDCU.64 UR4, c[0x0][0x3a8] ;  /* 0x00007500ff0477ac */ /* 0x000e220008000a00 */
[C---:B------:R-:W-:Y:S01]  /*0920*/  SHF.L.U32 R2, R0.reuse, 0x7, RZ ;  /* 0x0000000700027819 */ /* 0x040fe200000006ff */
[----:B------:R-:W2:Y:S01]  /*0930*/  S2R R7, SR_TID.X ;  /* 0x0000000000077919 */ /* 0x000ea20000002100 */
[----:B------:R-:W-:Y:S01]  /*0940*/  ISETP.GE.U32.AND P0, PT, R3, 0x4, PT ;  /* 0x000000040300780c */ /* 0x000fe20003f06070 */
[----:B------:R-:W3:Y:S01]  /*0950*/  LDCU.64 UR6, c[0x0][0x398] ;  /* 0x00007300ff0677ac */ /* 0x000ee20008000a00 */
[----:B------:R-:W-:Y:S01]  /*0960*/  LOP3.LUT R18, R0, 0x3, RZ, 0xc0, !PT ;  /* 0x0000000300127812 */ /* 0x000fe200078ec0ff */
[----:B------:R-:W-:-:S03]  /*0970*/  IMAD R2, R2, UR18, RZ ;  /* 0x0000001202027c24 */ /* 0x000fc6000f8e02ff */
[----:B------:R-:W-:Y:S01]  /*0980*/  ISETP.NE.AND P1, PT, R18, RZ, PT ;  /* 0x000000ff1200720c */ /* 0x000fe20003f25270 */
[----:B------:R-:W-:-:S03]  /*0990*/  IMAD.WIDE R4, R2, 0x4, RZ ;  /* 0x0000000402047825 */ /* 0x000fc600078e02ff */
[C---:B0-----:R-:W-:Y:S02]  /*09a0*/  IADD3 R2, P2, PT, R4.reuse, UR4, RZ ;  /* 0x0000000404027c10 */ /* 0x041fe4000ff5e0ff */
[----:B---3--:R-:W-:Y:S02]  /*09b0*/  IADD3 R4, P3, PT, R4, UR6, RZ ;  /* 0x0000000604047c10 */ /* 0x008fe4000ff7e0ff */
[C---:B------:R-:W-:Y:S02]  /*09c0*/  IADD3.X R3, PT, PT, R5.reuse, UR5, RZ, P2, !PT ;  /* 0x0000000505037c10 */ /* 0x040fe400097fe4ff */
[----:B------:R-:W-:Y:S01]  /*09d0*/  IADD3.X R5, PT, PT, R5, UR7, RZ, P3, !PT ;  /* 0x0000000705057c10 */ /* 0x000fe20009ffe4ff */
[----:B------:R-:W-:Y:S08]  /*09e0*/  @!P0 BRA `(.L_x_25) ;  /* 0x00000000007c8947 */ /* 0x000ff00003800000 */
[----:B-12---:R-:W-:Y:S01]  /*09f0*/  IMAD R13, R6, 0x80, R7 ;  /* 0x00000080060d7824 */ /* 0x006fe200078e0207 */
[----:B------:R-:W0:Y:S03]  /*0a00*/  LDCU UR4, c[0x0][0x388] ;  /* 0x00007100ff0477ac */ /* 0x000e260008000800 */
[----:B------:R-:W-:-:S04]  /*0a10*/  IMAD.WIDE R10, R13, 0x4, R4 ;  /* 0x000000040d0a7825 */ /* 0x000fc800078e0204 */
[----:B------:R-:W-:Y:S01]  /*0a20*/  IMAD.WIDE R8, R13, 0x4, R2 ;  /* 0x000000040d087825 */ /* 0x000fe200078e0202 */
[----:B------:R-:W0:Y:S04]  /*0a30*/  LDG.E R12, desc[UR20][R10.64] ;  /* 0x000000140a0c7981 */ /* 0x000e28000c1e1900 */
[----:B------:R-:W0:Y:S02]  /*0a40*/  LDG.E R15, desc[UR20][R8.64] ;  /* 0x00000014080f7981 */ /* 0x000e24000c1e1900 */
[----:B0-----:R-:W-:Y:S01]  /*0a50*/  IMAD R15, R12, UR4, R15 ;  /* 0x000000040c0f7c24 */ /* 0x001fe2000f8e020f */
[----:B------:R-:W-:-:S05]  /*0a60*/  MOV R12, 0x4 ;  /* 0x00000004000c7802 */ /* 0x000fca0000000f00 */
[----:B------:R-:W0:Y:S01]  /*0a70*/  I2F.F64 R14, R15 ;  /* 0x0000000f000e7312 */ /* 0x000e220000201c00 */
[----:B------:R-:W-:-:S07]  /*0a80*/  IMAD.WIDE R12, R13, R12, UR16 ;  /* 0x000000100d0c7e25 */ /* 0x000fce000f8e020c */
        /* <DEDUP_REMOVED lines=15> */
[----:B------:R-:W2:Y:S01]  /*0b80*/  LDG.E R23, desc[UR20][R8.64+0x600] ;  /* 0x0006001408177981 */ /* 0x000ea2000c1e1900 */
[----:B------:R-:W-:Y:S01]  /*0b90*/  IADD3 R6, PT, PT, R6, 0x4, RZ ;  /* 0x0000000406067810 */ /* 0x000fe20007ffe0ff */
[----:B--2---:R-:W-:-:S04]  /*0ba0*/  IMAD R20, R20, UR4, R23 ;  /* 0x0000000414147c24 */ /* 0x004fc8000f8e0217 */
[----:B------:R-:W0:Y:S08]  /*0bb0*/  I2F.F64 R16, R20 ;  /* 0x0000001400107312 */ /* 0x000e300000201c00 */
[----:B0-----:R-:W0:Y:S02]  /*0bc0*/  F2I.F64.TRUNC R17, R16 ;  /* 0x0000001000117311 */ /* 0x001e24000030d100 */
[----:B0-----:R3:W-:Y:S02]  /*0bd0*/  STG.E desc[UR20][R12.64+0x600], R17 ;  /* 0x000600110c007986 */ /* 0x0017e4000c101914 */
.L_x_25:
[----:B------:R-:W-:Y:S05]  /*0be0*/  @!P1 EXIT ;  /* 0x000000000000994d */ /* 0x000fea0003800000 */
[----:B------:R-:W-:Y:S02]  /*0bf0*/  ISETP.NE.AND P0, PT, R18, 0x1, PT ;  /* 0x000000011200780c */ /* 0x000fe40003f05270 */
[----:B------:R-:W-:-:S04]  /*0c00*/  LOP3.LUT R0, R0, 0x1, RZ, 0xc0, !PT ;  /* 0x0000000100007812 */ /* 0x000fc800078ec0ff */
[----:B------:R-:W-:-:S07]  /*0c10*/  ISETP.NE.U32.AND P1, PT, R0, 0x1, PT ;  /* 0x000000010000780c */ /* 0x000fce0003f25070 */
[----:B------:R-:W-:Y:S06]  /*0c20*/  @!P0 BRA `(.L_x_26) ;  /* 0x00000000004c8947 */ /* 0x000fec0003800000 */
[----:B-123--:R-:W-:Y:S01]  /*0c30*/  IMAD R17, R6, 0x80, R7 ;  /* 0x0000008006117824 */ /* 0x00efe200078e0207 */
[----:B------:R-:W0:Y:S03]  /*0c40*/  LDCU UR4, c[0x0][0x388] ;  /* 0x00007100ff0477ac */ /* 0x000e260008000800 */
[----:B------:R-:W-:-:S04]  /*0c50*/  IMAD.WIDE R14, R17, 0x4, R4 ;  /* 0x00000004110e7825 */ /* 0x000fc800078e0204 */
[----:B------:R-:W-:Y:S01]  /*0c60*/  IMAD.WIDE R8, R17, 0x4, R2 ;  /* 0x0000000411087825 */ /* 0x000fe200078e0202 */
[----:B------:R-:W0:Y:S04]  /*0c70*/  LDG.E R0, desc[UR20][R14.64] ;  /* 0x000000140e007981 */ /* 0x000e28000c1e1900 */
[----:B------:R-:W0:Y:S01]  /*0c80*/  LDG.E R11, desc[UR20][R8.64] ;  /* 0x00000014080b7981 */ /* 0x000e22000c1e1900 */
[----:B------:R-:W-:-:S05]  /*0c90*/  HFMA2 R16, -RZ, RZ, 0, 2.384185791015625e-07 ;  /* 0x00000004ff107431 */ /* 0x000fca00000001ff */
[----:B------:R-:W-:-:S04]  /*0ca0*/  IMAD.WIDE R16, R17, R16, UR16 ;  /* 0x0000001011107e25 */ /* 0x000fc8000f8e0210 */
        /* <DEDUP_REMOVED lines=11> */
.L_x_26:
[----:B------:R-:W-:Y:S05]  /*0d60*/  @P1 EXIT ;  /* 0x000000000000194d */ /* 0x000fea0003800000 */
[----:B--2---:R-:W-:Y:S01]  /*0d70*/  IMAD R9, R6, 0x80, R7 ;  /* 0x0000008006097824 */ /* 0x004fe200078e0207 */
[----:B------:R-:W2:Y:S03]  /*0d80*/  LDCU UR4, c[0x0][0x388] ;  /* 0x00007100ff0477ac */ /* 0x000ea60008000800 */
[----:B------:R-:W-:-:S04]  /*0d90*/  IMAD.WIDE R4, R9, 0x4, R4 ;  /* 0x0000000409047825 */ /* 0x000fc800078e0204 */
[----:B------:R-:W-:Y:S02]  /*0da0*/  IMAD.WIDE R2, R9, 0x4, R2 ;  /* 0x0000000409027825 */ /* 0x000fe400078e0202 */
[----:B------:R-:W2:Y:S04]  /*0db0*/  LDG.E R4, desc[UR20][R4.64] ;  /* 0x0000001404047981 */ /* 0x000ea8000c1e1900 */
[----:B------:R-:W2:Y:S01]  /*0dc0*/  LDG.E R3, desc[UR20][R2.64] ;  /* 0x0000001402037981 */ /* 0x000ea2000c1e1900 */
[----:B------:R-:W-:-:S05]  /*0dd0*/  MOV R8, 0x4 ;  /* 0x0000000400087802 */ /* 0x000fca0000000f00 */
[----:B------:R-:W-:-:S04]  /*0de0*/  IMAD.WIDE R8, R9, R8, UR16 ;  /* 0x0000001009087e25 */ /* 0x000fc8000f8e0208 */
[----:B--2---:R-:W-:-:S06]  /*0df0*/  IMAD R6, R4, UR4, R3 ;  /* 0x0000000404067c24 */ /* 0x004fcc000f8e0203 */
[----:B------:R-:W2:Y:S08]  /*0e00*/  I2F.F64 R6, R6 ;  /* 0x0000000600067312 */ /* 0x000eb00000201c00 */
[----:B--2---:R-:W2:Y:S02]  /*0e10*/  F2I.F64.TRUNC R7, R6 ;  /* 0x0000000600077311 */ /* 0x004ea4000030d100 */
[----:B--2---:R-:W-:Y:S01]  /*0e20*/  STG.E desc[UR20][R8.64], R7 ;  /* 0x0000000708007986 */ /* 0x004fe2000c101914 */
[----:B------:R-:W-:Y:S05]  /*0e30*/  EXIT ;  /* 0x000000000000794d */ /* 0x000fea0003800000 */
.L_x_22:
[----:B------:R-:W0:Y:S02]  /*0e40*/  LDC R6, c[0x0][0x384] ;  /* 0x0000e100ff067b82 */ /* 0x000e240000000800 */
[----:B0-----:R-:W-:-:S13]  /*0e50*/  ISETP.GE.AND P0, PT, R6, 0x1, PT ;  /* 0x000000010600780c */ /* 0x001fda0003f06270 */
[----:B------:R-:W-:Y:S05]  /*0e60*/  @!P0 EXIT ;  /* 0x000000000000894d */ /* 0x000fea0003800000 */
[----:B------:R-:W0:Y:S01]  /*0e70*/  LDCU.64 UR4, c[0x0][0x398] ;  /* 0x00007300ff0477ac */ /* 0x000e220008000a00 */
[C---:B------:R-:W-:Y:S01]  /*0e80*/  SHF.L.U32 R2, R6.reuse, 0x7, RZ ;  /* 0x0000000706027819 */ /* 0x040fe200000006ff */
[----:B------:R-:W1:Y:S01]  /*0e90*/  S2R R0, SR_TID.X ;  /* 0x0000000000007919 */ /* 0x000e620000002100 */
[----:B------:R-:W-:Y:S01]  /*0ea0*/  HFMA2 R7, -RZ, RZ, 0, 0 ;  /* 0x00000000ff077431 */ /* 0x000fe200000001ff */
[----:B------:R-:W2:Y:S01]  /*0eb0*/  LDCU.64 UR6, c[0x0][0x3a8] ;  /* 0x00007500ff0677ac */ /* 0x000ea20008000a00 */
[----:B------:R-:W-:Y:S01]  /*0ec0*/  LOP3.LUT R8, R6, 0x7, RZ, 0xc0, !PT ;  /* 0x0000000706087812 */ /* 0x000fe200078ec0ff */
[----:B------:R-:W-:-:S04]  /*0ed0*/  IMAD R2, R2, UR18, RZ ;  /* 0x0000001202027c24 */ /* 0x000fc8000f8e02ff */
[----:B------:R-:W-:-:S03]  /*0ee0*/  IMAD.WIDE R4, R2, 0x4, RZ ;  /* 0x0000000402047825 */ /* 0x000fc600078e02ff */
[----:B0-----:R-:W-:-:S04]  /*0ef0*/  IADD3 R2, P0, PT, R4, UR4, RZ ;  /* 0x0000000404027c10 */ /* 0x001fc8000ff1e0ff */
[----:B------:R-:W-:Y:S02]  /*0f00*/  IADD3.X R3, PT, PT, R5, UR5, RZ, P0, !PT ;  /* 0x0000000505037c10 */ /* 0x000fe400087fe4ff */
[----:B------:R-:W-:Y:S02]  /*0f10*/  ISETP.GE.U32.AND P0, PT, R6, 0x8, PT ;  /* 0x000000080600780c */ /* 0x000fe40003f06070 */
[----:B--2---:R-:W-:-:S04]  /*0f20*/  IADD3 R4, P1, PT, R4, UR6, RZ ;  /* 0x0000000604047c10 */ /* 0x004fc8000ff3e0ff */
[----:B------:R-:W-:-:S07]  /*0f30*/  IADD3.X R5, PT, PT, R5, UR7, RZ, P1, !PT ;  /* 0x0000000705057c10 */ /* 0x000fce0008ffe4ff */
[----:B-1----:R-:W-:Y:S05]  /*0f40*/  @!P0 BRA `(.L_x_27) ;  /* 0x0000000400608947 */ /* 0x002fea0003800000 */
[----:B------:R-:W-:Y:S01]  /*0f50*/  LOP3.LUT R7, R6, 0x7ffffff8, RZ, 0xc0, !PT ;  /* 0x7ffffff806077812 */ /* 0x000fe200078ec0ff */
[----:B------:R-:W-:Y:S01]  /*0f60*/  IMAD.MOV.U32 R6, RZ, RZ, RZ ;  /* 0x000000ffff067224 */ /* 0x000fe200078e00ff */
[----:B------:R-:W0:Y:S06]  /*0f70*/  LDCU UR4, c[0x0][0x388] ;  /* 0x00007100ff0477ac */ /* 0x000e2c0008000800 */
.L_x_30:
[----:B------:R-:W-:-:S04]  /*0f80*/  LEA R9, R6, R0, 0x7 ;  /* 0x0000000006097211 */ /* 0x000fc800078e38ff */
[----:B------:R-:W-:-:S13]  /*0f90*/  ISETP.GE.AND P0, PT, R9, UR12, PT ;  /* 0x0000000c09007c0c */ /* 0x000fda000bf06270 */
[C---:B------:R-:W-:Y:S01]  /*0fa0*/  @!P0 IMAD.WIDE.U32 R12, R9.reuse, 0x4, R2 ;  /* 0x00000004090c8825 */ /* 0x040fe200078e0002 */
[----:B-1----:R-:W1:Y:S03]  /*0fb0*/  @!P0 LDC R16, c[0x0][0x388] ;  /* 0x0000e200ff108b82 */ /* 0x002e660000000800 */
[C---:B------:R-:W-:Y:S02]  /*0fc0*/  @!P0 IMAD.WIDE.U32 R14, R9.reuse, 0x4, R4 ;  /* 0x00000004090e8825 */ /* 0x040fe400078e0004 */
[----:B------:R-:W1:Y:S04]  /*0fd0*/  @!P0 LDG.E R12, desc[UR20][R12.64] ;  /* 0x000000140c0c8981 */ /* 0x000e68000c1e1900 */
[----:B------:R-:W1:Y:S01]  /*0fe0*/  @!P0 LDG.E R15, desc[UR20][R14.64] ;  /* 0x000000140e0f8981 */ /* 0x000e62000c1e1900 */
[----:B------:R-:W-:-:S02]  /*0ff0*/  IADD3 R23, PT, PT, R9, 0x80, RZ ;  /* 0x0000008009177810 */ /* 0x000fc40007ffe0ff */
[----:B------:R-:W-:Y:S02]  /*1000*/  MOV R18, 0x4 ;  /* 0x0000000400127802 */ /* 0x000fe40000000f00 */
[C---:B------:R-:W-:Y:S01]  /*1010*/  ISETP.GE.AND P1, PT, R23.reuse, UR12, PT ;  /* 0x0000000c17007c0c */ /* 0x040fe2000bf26270 */
[----:B------:R-:W-:-:S04]  /*1020*/  IMAD.WIDE R10, R23, 0x4, R2 ;  /* 0x00000004170a7825 */ /* 0x000fc800078e0202 */
[----:B------:R-:W-:-:S08]  /*1030*/  @!P0 IMAD.WIDE.U32 R18, R9, R18, UR16 ;  /* 0x0000001009128e25 */ /* 0x000fd0000f8e0012 */
[----:B------:R-:W2:Y:S01]  /*1040*/  @!P1 LDC R20, c[0x0][0x388] ;  /* 0x0000e200ff149b82 */ /* 0x000ea20000000800 */
[----:B-1----:R-:W-:Y:S02]  /*1050*/  @!P0 IMAD R16, R12, R16, R15 ;  /* 0x000000100c108224 */ /* 0x002fe400078e020f */
[----:B------:R-:W-:-:S04]  /*1060*/  IMAD.WIDE R12, R23, 0x4, R4 ;  /* 0x00000004170c7825 */ /* 0x000fc800078e0204 */
[----:B------:R-:W1:Y:S08]  /*1070*/  @!P0 I2F.F64 R16, R16 ;  /* 0x0000001000108312 */ /* 0x000e700000201c00 */
[----:B-1----:R-:W1:Y:S02]  /*1080*/  @!P0 F2I.F64.TRUNC R21, R16 ;  /* 0x0000001000158311 */ /* 0x002e64000030d100 */
[----:B-1----:R1:W-:Y:S04]  /*1090*/  @!P0 STG.E desc[UR20][R18.64], R21 ;  /* 0x0000001512008986 */ /* 0x0023e8000c101914 */
[----:B------:R-:W2:Y:S04]  /*10a0*/  @!P1 LDG.E R14, desc[UR20][R10.64] ;  /* 0x000000140a0e9981 */ /* 0x000ea8000c1e1900 */
[----:B------:R-:W2:Y:S02]  /*10b0*/  @!P1 LDG.E R15, desc[UR20][R12.64] ;  /* 0x000000140c0f9981 */ /* 0x000ea4000c1e1900 */
[----:B--2---:R-:W-:-:S02]  /*10c0*/  @!P1 IMAD R20, R14, R20, R15 ;  /* 0x000000140e149224 */ /* 0x004fc400078e020f */
[----:B------:R-:W-:Y:S02]  /*10d0*/  VIADD R14, R9, 0x100 ;  /* 0x00000100090e7836 */ /* 0x000fe40000000000 */
[----:B------:R-:W2:Y:S03]  /*10e0*/  @!P1 I2F.F64 R16, R20 ;  /* 0x0000001400109312 */ /* 0x000ea60000201c00 */
[----:B------:R-:W-:Y:S01]  /*10f0*/  ISETP.GE.AND P0, PT, R14, UR12, PT ;  /* 0x0000000c0e007c0c */ /* 0x000fe2000bf06270 */
[----:B------:R-:W-:-:S05]  /*1100*/  HFMA2 R14, -RZ, RZ, 0, 2.384185791015625e-07 ;  /* 0x00000004ff0e7431 */ /* 0x000fca00000001ff */
[----:B------:R-:W-:Y:S01]  /*1110*/  IMAD.WIDE R14, R23, R14, UR16 ;  /* 0x00000010170e7e25 */ /* 0x000fe2000f8e020e */
[----:B--2---:R-:W2:Y:S06]  /*1120*/  @!P1 F2I.F64.TRUNC R17, R16 ;  /* 0x0000001000119311 */ /* 0x004eac000030d100 */
[----:B-1----:R-:W1:Y:S01]  /*1130*/  @!P0 LDC R21, c[0x0][0x388] ;  /* 0x0000e200ff158b82 */ /* 0x002e620000000800 */
[----:B--2---:R2:W-:Y:S04]  /*1140*/  @!P1 STG.E desc[UR20][R14.64], R17 ;  /* 0x000000110e009986 */ /* 0x0045e8000c101914 */
[----:B------:R-:W1:Y:S04]  /*1150*/  @!P0 LDG.E R18, desc[UR20][R10.64+0x200] ;  /* 0x000200140a128981 */ /* 0x000e68000c1e1900 */
[----:B------:R-:W1:Y:S01]  /*1160*/  @!P0 LDG.E R19, desc[UR20][R12.64+0x200] ;  /* 0x000200140c138981 */ /* 0x000e62000c1e1900 */
[----:B------:R-:W-:-:S04]  /*1170*/  IADD3 R20, PT, PT, R9, 0x180, RZ ;  /* 0x0000018009147810 */ /* 0x000fc80007ffe0ff */
[----:B------:R-:W-:-:S13]  /*1180*/  ISETP.GE.AND P1, PT, R20, UR12, PT ;  /* 0x0000000c14007c0c */ /* 0x000fda000bf26270 */
[----:B------:R-:W3:Y:S01]  /*1190*/  @!P1 LDC R20, c[0x0][0x388] ;  /* 0x0000e200ff149b82 */ /* 0x000ee20000000800 */
[----:B-1----:R-:W-:-:S06]  /*11a0*/  @!P0 IMAD R18, R18, R21, R19 ;  /* 0x0000001512128224 */ /* 0x002fcc00078e0213 */
[----:B------:R-:W1:Y:S08]  /*11b0*/  @!P0 I2F.F64 R18, R18 ;  /* 0x0000001200128312 */ /* 0x000e700000201c00 */
[----:B-1----:R-:W1:Y:S02]  /*11c0*/  @!P0 F2I.F64.TRUNC R19, R18 ;  /* 0x0000001200138311 */ /* 0x002e64000030d100 */
[----:B-1----:R1:W-:Y:S04]  /*11d0*/  @!P0 STG.E desc[UR20][R14.64+0x200], R19 ;  /* 0x000200130e008986 */ /* 0x0023e8000c101914 */
[----:B------:R-:W3:Y:S04]  /*11e0*/  @!P1 LDG.E R16, desc[UR20][R10.64+0x400] ;  /* 0x000400140a109981 */ /* 0x000ee8000c1e1900 */
[----:B--2---:R-:W3:Y:S02]  /*11f0*/  @!P1 LDG.E R17, desc[UR20][R12.64+0x400] ;  /* 0x000400140c119981 */ /* 0x004ee4000c1e1900 */
[----:B---3--:R-:W-:Y:S01]  /*1200*/  @!P1 IMAD R16, R16, R20, R17 ;  /* 0x0000001410109224 */ /* 0x008fe200078e0211 */
[----:B------:R-:W-:-:S04]  /*1210*/  IADD3 R20, PT, PT, R9, 0x200, RZ ;  /* 0x0000020009147810 */ /* 0x000fc80007ffe0ff */
[----:B------:R-:W-:Y:S01]  /*1220*/  ISETP.GE.AND P0, PT, R20, UR12, PT ;  /* 0x0000000c14007c0c */ /* 0x000fe2000bf06270 */
[----:B------:R-:W2:-:S12]  /*1230*/  @!P1 I2F.F64 R16, R16 ;  /* 0x0000001000109312 */ /* 0x000e980000201c00 */
[----:B------:R-:W3:Y:S01]  /*1240*/  @!P0 LDC R20, c[0x0][0x388] ;  /* 0x0000e200ff148b82 */ /* 0x000ee20000000800 */
[----:B--2---:R-:W2:Y:S02]  /*1250*/  @!P1 F2I.F64.TRUNC R17, R16 ;  /* 0x0000001000119311 */ /* 0x004ea4000030d100 */
[----:B--2---:R2:W-:Y:S04]  /*1260*/  @!P1 STG.E desc[UR20][R14.64+0x400], R17 ;  /* 0x000400110e009986 */ /* 0x0045e8000c101914 */
[----:B------:R-:W3:Y:S04]  /*1270*/  @!P0 LDG.E R18, desc[UR20][R10.64+0x600] ;  /* 0x000600140a128981 */ /* 0x000ee8000c1e1900 */
[----:B-1----:R-:W3:Y:S02]  /*1280*/  @!P0 LDG.E R19, desc[UR20][R12.64+0x600] ;  /* 0x000600140c138981 */ /* 0x002ee4000c1e1900 */
[----:B---3--:R-:W-:-:S02]  /*1290*/  @!P0 IMAD R18, R18, R20, R19 ;  /* 0x0000001412128224 */ /* 0x008fc400078e0213 */
[----:B------:R-:W-:-:S04]  /*12a0*/  VIADD R20, R9, 0x280 ;  /* 0x0000028009147836 */ /* 0x000fc80000000000 */
[----:B------:R-:W1:Y:S01]  /*12b0*/  @!P0 I2F.F64 R18, R18 ;  /* 0x0000001200128312 */ /* 0x000e620000201c00 */
[----:B------:R-:W-:-:S13]  /*12c0*/  ISETP.GE.AND P1, PT, R20, UR12, PT ;  /* 0x0000000c14007c0c */ /* 0x000fda000bf26270 */
[----:B------:R-:W3:Y:S01]  /*12d0*/  @!P1 LDC R20, c[0x0][0x388] ;  /* 0x0000e200ff149b82 */ /* 0x000ee20000000800 */
        /* <DEDUP_REMOVED lines=12> */
[----:B-1----:R-:W3:Y:S01]  /*13a0*/  @!P0 LDG.E R19, desc[UR20][R12.64+0xa00] ;  /* 0x000a00140c138981 */ /* 0x002ee2000c1e1900 */
[----:B------:R-:W-:Y:S01]  /*13b0*/  IADD3 R9, PT, PT, R9, 0x380, RZ ;  /* 0x0000038009097810 */ /* 0x000fe20007ffe0ff */
[----:B------:R-:W-:Y:S01]  /*13c0*/  BSSY.RECONVERGENT B0, `(.L_x_28) ;  /* 0x000000f000007945 */ /* 0x000fe20003800200 */
[----:B------:R-:W-:-:S04]  /*13d0*/  IADD3 R6, PT, PT, R6, 0x8, RZ ;  /* 0x0000000806067810 */ /* 0x000fc80007ffe0ff */
[----:B------:R-:W-:Y:S01]  /*13e0*/  ISETP.NE.AND P1, PT, R6, R7, PT ;  /* 0x000000070600720c */ /* 0x000fe20003f25270 */
[----:B---3--:R-:W-:-:S06]  /*13f0*/  @!P0 IMAD R18, R18, R20, R19 ;  /* 0x0000001412128224 */ /* 0x008fcc00078e0213 */
[----:B------:R-:W1:Y:S08]  /*1400*/  @!P0 I2F.F64 R18, R18 ;  /* 0x0000001200128312 */ /* 0x000e700000201c00 */
[----:B-1----:R-:W1:Y:S02]  /*1410*/  @!P0 F2I.F64.TRUNC R19, R18 ;  /* 0x0000001200138311 */ /* 0x002e64000030d100 */
[----:B-1----:R2:W-:Y:S01]  /*1420*/  @!P0 STG.E desc[UR20][R14.64+0xa00], R19 ;  /* 0x000a00130e008986 */ /* 0x0025e2000c101914 */
[----:B------:R-:W-:-:S13]  /*1430*/  ISETP.GE.AND P0, PT, R9, UR12, PT ;  /* 0x0000000c09007c0c */ /* 0x000fda000bf06270 */
[----:B--2---:R-:W-:Y:S05]  /*1440*/  @P0 BRA `(.L_x_29) ;  /* 0x0000000000180947 */ /* 0x004fea0003800000 */
[----:B------:R-:W0:Y:S04]  /*1450*/  LDG.E R10, desc[UR20][R10.64+0xc00] ;  /* 0x000c00140a0a7981 */ /* 0x000e28000c1e1900 */
[----:B------:R-:W0:Y:S02]  /*1460*/  LDG.E R13, desc[UR20][R12.64+0xc00] ;  /* 0x000c00140c0d7981 */ /* 0x000e24000c1e1900 */
[----:B0-----:R-:W-:-:S06]  /*1470*/  IMAD R16, R10, UR4, R13 ;  /* 0x000000040a107c24 */ /* 0x001fcc000f8e020d */
[----:B------:R-:W0:Y:S08]  /*1480*/  I2F.F64 R16, R16 ;  /* 0x0000001000107312 */ /* 0x000e300000201c00 */
[----:B0-----:R-:W0:Y:S02]  /*1490*/  F2I.F64.TRUNC R17, R16 ;  /* 0x0000001000117311 */ /* 0x001e24000030d100 */
[----:B0-----:R1:W-:Y:S02]  /*14a0*/  STG.E desc[UR20][R14.64+0xc00], R17 ;  /* 0x000c00110e007986 */ /* 0x0013e4000c101914 */
.L_x_29:
[----:B0-----:R-:W-:Y:S05]  /*14b0*/  BSYNC.RECONVERGENT B0 ;  /* 0x0000000000007941 */ /* 0x001fea0003800200 */
.L_x_28:
[----:B------:R-:W-:Y:S05]  /*14c0*/  @P1 BRA `(.L_x_30) ;  /* 0xfffffff800ac1947 */ /* 0x000fea000383ffff */
.L_x_27:
[----:B------:R-:W-:-:S13]  /*14d0*/  ISETP.NE.AND P0, PT, R8, RZ, PT ;  /* 0x000000ff0800720c */ /* 0x000fda0003f05270 */
[----:B------:R-:W-:Y:S05]  /*14e0*/  @!P0 EXIT ;  /* 0x000000000000894d */ /* 0x000fea0003800000 */
[----:B------:R-:W0:Y:S01]  /*14f0*/  LDC R6, c[0x0][0x384] ;  /* 0x0000e100ff067b82 */ /* 0x000e220000000800 */
[----:B------:R-:W-:Y:S02]  /*1500*/  ISETP.GE.U32.AND P1, PT, R8, 0x4, PT ;  /* 0x000000040800780c */ /* 0x000fe40003f26070 */
[----:B0-----:R-:W-:-:S04]  /*1510*/  LOP3.LUT R22, R6, 0x3, RZ, 0xc0, !PT ;  /* 0x0000000306167812 */ /* 0x001fc800078ec0ff */
[----:B------:R-:W-:-:S07]  /*1520*/  ISETP.NE.AND P0, PT, R22, RZ, PT ;  /* 0x000000ff1600720c */ /* 0x000fce0003f05270 */
[----:B------:R-:W-:Y:S06]  /*1530*/  @!P1 BRA `(.L_x_31) ;  /* 0x0000000000d49947 */ /* 0x000fec0003800000 */
[----:B------:R-:W-:-:S05]  /*1540*/  IMAD R9, R7, 0x80, R0 ;  /* 0x0000008007097824 */ /* 0x000fca00078e0200 */
[----:B------:R-:W-:-:S13]  /*1550*/  ISETP.GE.AND P1, PT, R9, UR12, PT ;  /* 0x0000000c09007c0c */ /* 0x000fda000bf26270 */
[C---:B------:R-:W-:Y:S01]  /*1560*/  @!P1 IMAD.WIDE R10, R9.reuse, 0x4, R2 ;  /* 0x00000004090a9825 */ /* 0x040fe200078e0202 */
[----:B-1----:R-:W0:Y:S03]  /*1570*/  @!P1 LDC R14, c[0x0][0x388] ;  /* 0x0000e200ff0e9b82 */ /* 0x002e260000000800 */
[C---:B------:R-:W-:Y:S02]  /*1580*/  @!P1 IMAD.WIDE R12, R9.reuse, 0x4, R4 ;  /* 0x00000004090c9825 */ /* 0x040fe400078e0204 */
[----:B------:R-:W0:Y:S04]  /*1590*/  @!P1 LDG.E R10, desc[UR20][R10.64] ;  /* 0x000000140a0a9981 */ /* 0x000e28000c1e1900 */
[----:B------:R1:W0:Y:S01]  /*15a0*/  @!P1 LDG.E R13, desc[UR20][R12.64] ;  /* 0x000000140c0d9981 */ /* 0x000222000c1e1900 */
[----:B------:R-:W-:-:S02]  /*15b0*/  IADD3 R25, PT, PT, R9, 0x80, RZ ;  /* 0x0000008009197810 */ /* 0x000fc40007ffe0ff */
[----:B------:R-:W-:Y:S02]  /*15c0*/  MOV R16, 0x4 ;  /* 0x0000000400107802 */ /* 0x000fe40000000f00 */
[----:B------:R-:W-:-:S03]  /*15d0*/  ISETP.GE.AND P2, PT, R25, UR12, PT ;  /* 0x0000000c19007c0c */ /* 0x000fc6000bf46270 */
[----:B------:R-:W-:-:S10]  /*15e0*/  @!P1 IMAD.WIDE R16, R9, R16, UR16 ;  /* 0x0000001009109e25 */ /* 0x000fd4000f8e0210 */
[C---:B------:R-:W-:Y:S01]  /*15f0*/  @!P2 IMAD.WIDE R18, R25.reuse, 0x4, R2 ;  /* 0x000000041912a825 */ /* 0x040fe200078e0202 */
[----:B-1----:R-:W1:Y:S03]  /*1600*/  @!P2 LDC R12, c[0x0][0x388] ;  /* 0x0000e200ff0cab82 */ /* 0x002e660000000800 */
[----:B------:R-:W-:-:S04]  /*1610*/  @!P2 IMAD.WIDE R20, R25, 0x4, R4 ;  /* 0x000000041914a825 */ /* 0x000fc800078e0204 */
[----:B0-----:R-:W-:-:S06]  /*1620*/  @!P1 IMAD R14, R10, R14, R13 ;  /* 0x0000000e0a0e9224 */ /* 0x001fcc00078e020d */
[----:B------:R-:W0:Y:S08]  /*1630*/  @!P1 I2F.F64 R14, R14 ;  /* 0x0000000e000e9312 */ /* 0x000e300000201c00 */
[----:B0-----:R-:W0:Y:S02]  /*1640*/  @!P1 F2I.F64.TRUNC R23, R14 ;  /* 0x0000000e00179311 */ /* 0x001e24000030d100 */
[----:B0-----:R0:W-:Y:S04]  /*1650*/  @!P1 STG.E desc[UR20][R16.64], R23 ;  /* 0x0000001710009986 */ /* 0x0011e8000c101914 */
[----:B------:R-:W1:Y:S04]  /*1660*/  @!P2 LDG.E R18, desc[UR20][R18.64] ;  /* 0x000000141212a981 */ /* 0x000e68000c1e1900 */
[----:B------:R2:W1:Y:S01]  /*1670*/  @!P2 LDG.E R21, desc[UR20][R20.64] ;  /* 0x000000141415a981 */ /* 0x000462000c1e1900 */
[----:B------:R-:W-:Y:S01]  /*1680*/  IADD3 R11, PT, PT, R9, 0x100, RZ ;  /* 0x00000100090b7810 */ /* 0x000fe20007ffe0ff */
[----:B------:R-:W-:-:S03]  /*1690*/  IMAD.MOV.U32 R14, RZ, RZ, 0x4 ;  /* 0x00000004ff0e7424 */ /* 0x000fc600078e00ff */
[----:B------:R-:W-:Y:S01]  /*16a0*/  ISETP.GE.AND P1, PT, R11, UR12, PT ;  /* 0x0000000c0b007c0c */ /* 0x000fe2000bf26270 */
[----:B------:R-:W-:-:S12]  /*16b0*/  @!P2 IMAD.WIDE R14, R25, R14, UR16 ;  /* 0x00000010190eae25 */ /* 0x000fd8000f8e020e */
[C---:B0-----:R-:W-:Y:S01]  /*16c0*/  @!P1 IMAD.WIDE R16, R11.reuse, 0x4, R2 ;  /* 0x000000040b109825 */ /* 0x041fe200078e0202 */
[----:B--2---:R-:W0:Y:S03]  /*16d0*/  @!P1 LDC R20, c[0x0][0x388] ;  /* 0x0000e200ff149b82 */ /* 0x004e260000000800 */
[----:B-1----:R-:W-:Y:S02]  /*16e0*/  @!P2 IMAD R12, R18, R12, R21 ;  /* 0x0000000c120ca224 */ /* 0x002fe400078e0215 */
[----:B------:R-:W-:-:S04]  /*16f0*/  @!P1 IMAD.WIDE R18, R11, 0x4, R4 ;  /* 0x000000040b129825 */ /* 0x000fc800078e0204 */
[----:B------:R-:W1:Y:S08]  /*1700*/  @!P2 I2F.F64 R12, R12 ;  /* 0x0000000c000ca312 */ /* 0x000e700000201c00 */
[----:B-1----:R-:W1:Y:S02]  /*1710*/  @!P2 F2I.F64.TRUNC R13, R12 ;  /* 0x0000000c000da311 */ /* 0x002e64000030d100 */
[----:B-1----:R1:W-:Y:S04]  /*1720*/  @!P2 STG.E desc[UR20][R14.64], R13 ;  /* 0x0000000d0e00a986 */ /* 0x0023e8000c101914 */
[----:B------:R-:W0:Y:S04]  /*1730*/  @!P1 LDG.E R16, desc[UR20][R16.64] ;  /* 0x0000001410109981 */ /* 0x000e28000c1e1900 */
[----:B------:R-:W0:Y:S01]  /*1740*/  @!P1 LDG.E R19, desc[UR20][R18.64] ;  /* 0x0000001412139981 */ /* 0x000e22000c1e1900 */
[----:B------:R-:W-:Y:S01]  /*1750*/  IADD3 R23, PT, PT, R9, 0x180, RZ ;  /* 0x0000018009177810 */ /* 0x000fe20007ffe0ff */
[----:B------:R-:W-:-:S03]  /*1760*/  HFMA2 R8, -RZ, RZ, 0, 2.384185791015625e-07 ;  /* 0x00000004ff087431 */ /* 0x000fc600000001ff */
[----:B------:R-:W-:Y:S02]  /*1770*/  ISETP.GE.AND P2, PT, R23, UR12, PT ;  /* 0x0000000c17007c0c */ /* 0x000fe4000bf46270 */
[----:B------:R-:W-:-:S11]  /*1780*/  @!P1 IMAD.WIDE R8, R11, R8, UR16 ;  /* 0x000000100b089e25 */ /* 0x000fd6000f8e0208 */
        /* <DEDUP_REMOVED lines=8> */
[----:B------:R-:W1:Y:S01]  /*1810*/  @!P2 LDG.E R13, desc[UR20][R12.64] ;  /* 0x000000140c0da981 */ /* 0x000e62000c1e1900 */
[----:B------:R-:W-:Y:S01]  /*1820*/  MOV R16, 0x4 ;  /* 0x0000000400107802 */ /* 0x000fe20000000f00 */
[----:B------:R-:W-:-:S04]  /*1830*/  VIADD R7, R7, 0x4 ;  /* 0x0000000407077836 */ /* 0x000fc80000000000 */
[----:B------:R-:W-:-:S04]  /*1840*/  @!P2 IMAD.WIDE R16, R23, R16, UR16 ;  /* 0x000000101710ae25 */ /* 0x000fc8000f8e0210 */
[----:B-1----:R-:W-:-:S06]  /*1850*/  @!P2 IMAD R14, R10, R14, R13 ;  /* 0x0000000e0a0ea224 */ /* 0x002fcc00078e020d */
[----:B------:R-:W1:Y:S08]  /*1860*/  @!P2 I2F.F64 R14, R14 ;  /* 0x0000000e000ea312 */ /* 0x000e700000201c00 */
[----:B-1----:R-:W1:Y:S02]  /*1870*/  @!P2 F2I.F64.TRUNC R15, R14 ;  /* 0x0000000e000fa311 */ /* 0x002e64000030d100 */
[----:B-1----:R0:W-:Y:S02]  /*1880*/  @!P2 STG.E desc[UR20][R16.64], R15 ;  /* 0x0000000f1000a986 */ /* 0x0021e4000c101914 */
.L_x_31:
[----:B------:R-:W-:Y:S05]  /*1890*/  @!P0 EXIT ;  /* 0x000000000000894d */ /* 0x000fea0003800000 */
[----:B------:R-:W-:Y:S02]  /*18a0*/  ISETP.NE.AND P0, PT, R22, 0x1, PT ;  /* 0x000000011600780c */ /* 0x000fe40003f05270 */
[----:B------:R-:W-:-:S04]  /*18b0*/  LOP3.LUT R6, R6, 0x1, RZ, 0xc0, !PT ;  /* 0x0000000106067812 */ /* 0x000fc800078ec0ff */
[----:B------:R-:W-:-:S07]  /*18c0*/  ISETP.NE.U32.AND P2, PT, R6, 0x1, PT ;  /* 0x000000010600780c */ /* 0x000fce0003f45070 */
[----:B------:R-:W-:Y:S06]  /*18d0*/  @!P0 BRA `(.L_x_32) ;  /* 0x00000000006c8947 */ /* 0x000fec0003800000 */
[----:B01----:R-:W-:-:S04]  /*18e0*/  LEA R15, R7, R0, 0x7 ;  /* 0x00000000070f7211 */ /* 0x003fc800078e38ff */
[----:B------:R-:W-:-:S13]  /*18f0*/  ISETP.GE.AND P0, PT, R15, UR12, PT ;  /* 0x0000000c0f007c0c */ /* 0x000fda000bf06270 */
[C---:B------:R-:W-:Y:S01]  /*1900*/  @!P0 IMAD.WIDE R8, R15.reuse, 0x4, R2 ;  /* 0x000000040f088825 */ /* 0x040fe200078e0202 */
[----:B------:R-:W0:Y:S03]  /*1910*/  @!P0 LDC R12, c[0x0][0x388] ;  /* 0x0000e200ff0c8b82 */ /* 0x000e260000000800 */
[C---:B------:R-:W-:Y:S02]  /*1920*/  @!P0 IMAD.WIDE R10, R15.reuse, 0x4, R4 ;  /* 0x000000040f0a8825 */ /* 0x040fe400078e0204 */
[----:B------:R-:W0:Y:S04]  /*1930*/  @!P0 LDG.E R8, desc[UR20][R8.64] ;  /* 0x0000001408088981 */ /* 0x000e28000c1e1900 */
[----:B------:R1:W0:Y:S01]  /*1940*/  @!P0 LDG.E R11, desc[UR20][R10.64] ;  /* 0x000000140a0b8981 */ /* 0x000222000c1e1900 */
[----:B------:R-:W-:Y:S01]  /*1950*/  IADD3 R21, PT, PT, R15, 0x80, RZ ;  /* 0x000000800f157810 */ /* 0x000fe20007ffe0ff */
[----:B------:R-:W-:-:S03]  /*1960*/  HFMA2 R14, -RZ, RZ, 0, 2.384185791015625e-07 ;  /* 0x00000004ff0e7431 */ /* 0x000fc600000001ff */
[----:B------:R-:W-:Y:S02]  /*1970*/  ISETP.GE.AND P1, PT, R21, UR12, PT ;  /* 0x0000000c15007c0c */ /* 0x000fe4000bf26270 */
[----:B------:R-:W-:-:S11]  /*1980*/  @!P0 IMAD.WIDE R14, R15, R14, UR16 ;  /* 0x000000100f0e8e25 */ /* 0x000fd6000f8e020e */
[C---:B------:R-:W-:Y:S01]  /*1990*/  @!P1 IMAD.WIDE R16, R21.reuse, 0x4, R2 ;  /* 0x0000000415109825 */ /* 0x040fe200078e0202 */
[----:B-1----:R-:W1:Y:S03]  /*19a0*/  @!P1 LDC R10, c[0x0][0x388] ;  /* 0x0000e200ff0a9b82 */ /* 0x002e660000000800 */
[----:B0-----:R-:W-:Y:S02]  /*19b0*/  @!P0 IMAD R12, R8, R12, R11 ;  /* 0x0000000c080c8224 */ /* 0x001fe400078e020b */
[----:B------:R-:W-:-:S04]  /*19c0*/  @!P1 IMAD.WIDE R8, R21, 0x4, R4 ;  /* 0x0000000415089825 */ /* 0x000fc800078e0204 */
[----:B------:R-:W0:Y:S08]  /*19d0*/  @!P0 I2F.F64 R12, R12 ;  /* 0x0000000c000c8312 */ /* 0x000e300000201c00 */
[----:B0-----:R-:W0:Y:S02]  /*19e0*/  @!P0 F2I.F64.TRUNC R19, R12 ;  /* 0x0000000c00138311 */ /* 0x001e24000030d100 */
[----:B0-----:R2:W-:Y:S04]  /*19f0*/  @!P0 STG.E desc[UR20][R14.64], R19 ;  /* 0x000000130e008986 */ /* 0x0015e8000c101914 */
[----:B------:R-:W1:Y:S04]  /*1a00*/  @!P1 LDG.E R16, desc[UR20][R16.64] ;  /* 0x0000001410109981 */ /* 0x000e68000c1e1900 */
[----:B------:R-:W1:Y:S01]  /*1a10*/  @!P1 LDG.E R9, desc[UR20][R8.64] ;  /* 0x0000001408099981 */ /* 0x000e62000c1e1900 */
[----:B------:R-:W-:Y:S01]  /*1a20*/  IMAD.MOV.U32 R12, RZ, RZ, 0x4 ;  /* 0x00000004ff0c7424 */ /* 0x000fe200078e00ff */
[----:B------:R-:W-:-:S03]  /*1a30*/  IADD3 R7, PT, PT, R7, 0x2, RZ ;  /* 0x0000000207077810 */ /* 0x000fc60007ffe0ff */
[----:B------:R-:W-:-:S04]  /*1a40*/  @!P1 IMAD.WIDE R12, R21, R12, UR16 ;  /* 0x00000010150c9e25 */ /* 0x000fc8000f8e020c */
[----:B-1----:R-:W-:-:S06]  /*1a50*/  @!P1 IMAD R10, R16, R10, R9 ;  /* 0x0000000a100a9224 */ /* 0x002fcc00078e0209 */
[----:B------:R-:W0:Y:S08]  /*1a60*/  @!P1 I2F.F64 R10, R10 ;  /* 0x0000000a000a9312 */ /* 0x000e300000201c00 */
[----:B0-----:R-:W0:Y:S02]  /*1a70*/  @!P1 F2I.F64.TRUNC R11, R10 ;  /* 0x0000000a000b9311 */ /* 0x001e24000030d100 */
[----:B0-----:R2:W-:Y:S02]  /*1a80*/  @!P1 STG.E desc[UR20][R12.64], R11 ;  /* 0x0000000b0c009986 */ /* 0x0015e4000c101914 */
.L_x_32:
[----:B------:R-:W-:Y:S05]  /*1a90*/  @P2 EXIT ;  /* 0x000000000000294d */ /* 0x000fea0003800000 */
[----:B0-----:R-:W-:-:S04]  /*1aa0*/  LEA R9, R7, R0, 0x7 ;  /* 0x0000000007097211 */ /* 0x001fc800078e38ff */
[----:B------:R-:W-:-:S13]  /*1ab0*/  ISETP.GE.AND P0, PT, R9, UR12, PT ;  /* 0x0000000c09007c0c */ /* 0x000fda000bf06270 */
[----:B------:R-:W-:Y:S05]  /*1ac0*/  @P0 EXIT ;  /* 0x000000000000094d */ /* 0x000fea0003800000 */
[C---:B------:R-:W-:Y:S01]  /*1ad0*/  IMAD.WIDE R2, R9.reuse, 0x4, R2 ;  /* 0x0000000409027825 */ /* 0x040fe200078e0202 */
[----:B------:R-:W0:Y:S03]  /*1ae0*/  LDCU UR4, c[0x0][0x388] ;  /* 0x00007100ff0477ac */ /* 0x000e260008000800 */
[----:B------:R-:W-:Y:S02]  /*1af0*/  IMAD.WIDE R4, R9, 0x4, R4 ;  /* 0x0000000409047825 */ /* 0x000fe400078e0204 */
[----:B------:R-:W0:Y:S04]  /*1b00*/  LDG.E R2, desc[UR20][R2.64] ;  /* 0x0000001402027981 */ /* 0x000e28000c1e1900 */
[----:B------:R-:W0:Y:S01]  /*1b10*/  LDG.E R5, desc[UR20][R4.64] ;  /* 0x0000001404057981 */ /* 0x000e22000c1e1900 */
[----:B------:R-:W-:-:S05]  /*1b20*/  MOV R8, 0x4 ;  /* 0x0000000400087802 */ /* 0x000fca0000000f00 */
[----:B------:R-:W-:-:S04]  /*1b30*/  IMAD.WIDE R8, R9, R8, UR16 ;  /* 0x0000001009087e25 */ /* 0x000fc8000f8e0208 */
[----:B0-----:R-:W-:-:S06]  /*1b40*/  IMAD R6, R2, UR4, R5 ;  /* 0x0000000402067c24 */ /* 0x001fcc000f8e0205 */
[----:B------:R-:W0:Y:S08]  /*1b50*/  I2F.F64 R6, R6 ;  /* 0x0000000600067312 */ /* 0x000e300000201c00 */
[----:B0-----:R-:W0:Y:S02]  /*1b60*/  F2I.F64.TRUNC R7, R6 ;  /* 0x0000000600077311 */ /* 0x001e24000030d100 */
[----:B0-----:R-:W-:Y:S01]  /*1b70*/  STG.E desc[UR20][R8.64], R7 ;  /* 0x0000000708007986 */ /* 0x001fe2000c101914 */
[----:B------:R-:W-:Y:S05]  /*1b80*/  EXIT ;  /* 0x000000000000794d */ /* 0x000fea0003800000 */
.L_x_33:
        /* <DEDUP_REMOVED lines=15> */
.L_x_38:


//--------------------- .text._ZN3cub18CUB_300001_SM_10006detail8for_each13static_kernelINS2_12policy_hub_t12policy_500_tEmN6thrust24THRUST_300001_SM_1000_NS8cuda_cub20__uninitialized_fill7functorINS7_10device_ptrIiEEiEEEEvT0_T1_ --------------------------
	.section	.text._ZN3cub18CUB_300001_SM_10006detail8for_each13static_kernelINS2_12policy_hub_t12policy_500_tEmN6thrust24THRUST_300001_SM_1000_NS8cuda_cub20__uninitialized_fill7functorINS7_10device_ptrIiEEiEEEEvT0_T1_,"ax",@progbits
	.align	128
        .global         _ZN3cub18CUB_300001_SM_10006detail8for_each13static_kernelINS2_12policy_hub_t12policy_500_tEmN6thrust24THRUST_300001_SM_1000_NS8cuda_cub20__uninitialized_fill7functorINS7_10device_ptrIiEEiEEEEvT0_T1_
        .type           _ZN3cub18CUB_300001_SM_10006detail8for_each13static_kernelINS2_12policy_hub_t12policy_500_tEmN6thrust24THRUST_300001_SM_1000_NS8cuda_cub20__uninitialized_fill7functorINS7_10device_ptrIiEEiEEEEvT0_T1_,@function
        .size           _ZN3cub18CUB_300001_SM_10006detail8for_each13static_kernelINS2_12policy_hub_t12policy_500_tEmN6thrust24THRUST_300001_SM_1000_NS8cuda_cub20__uninitialized_fill7functorINS7_10device_ptrIiEEiEEEEvT0_T1_,(.L_x_39 - _ZN3cub18CUB_300001_SM_10006detail8for_each13static_kernelINS2_12policy_hub_t12policy_500_tEmN6thrust24THRUST_300001_SM_1000_NS8cuda_cub20__uninitialized_fill7functorINS7_10device_ptrIiEEiEEEEvT0_T1_)
        .other          _ZN3cub18CUB_300001_SM_10006detail8for_each13static_kernelINS2_12policy_hub_t12policy_500_tEmN6thrust24THRUST_300001_SM_1000_NS8cuda_cub20__uninitialized_fill7functorINS7_10device_ptrIiEEiEEEEvT0_T1_,@"STO_CUDA_ENTRY STV_DEFAULT"
_ZN3cub18CUB_300001_SM_10006detail8for_each13static_kernelINS2_12policy_hub_t12policy_500_tEmN6thrust24THRUST_300001_SM_1000_NS8cuda_cub20__uninitialized_fill7functorINS7_10device_ptrIiEEiEEEEvT0_T1_:
.text._ZN3cub18CUB_300001_SM_10006detail8for_each13static_kernelINS2_12policy_hub_t12policy_500_tEmN6thrust24THRUST_300001_SM_1000_NS8cuda_cub20__uninitialized_fill7functorINS7_10device_ptrIiEEiEEEEvT0_T1_:
[----:B------:R-:W-:Y:S08]  /*0000*/  LDC R1, c[0x0][0x37c] ;  /* 0x0000df00ff017b82 */ /* 0x000ff00000000800 */
[----:B------:R-:W0:Y:S01]  /*0010*/  S2UR UR4, SR_CTAID.X ;  /* 0x00000000000479c3 */ /* 0x000e220000002500 */
[----:B------:R-:W1:Y:S01]  /*0020*/  LDCU.64 UR6, c[0x0][0x380] ;  /* 0x00007000ff0677ac */ /* 0x000e620008000a00 */
[----:B------:R-:W2:Y:S01]  /*0030*/  LDCU.64 UR8, c[0x0][0x358] ;  /* 0x00006b00ff0877ac */ /* 0x000ea20008000a00 */
[----:B0-----:R-:W-:-:S04]  /*0040*/  UIMAD.WIDE.U32 UR4, UR4, 0x200, URZ ;  /* 0x00000200040478a5 */ /* 0x001fc8000f8e00ff */
[----:B-1----:R-:W-:-:S04]  /*0050*/  UIADD3 UR6, UP0, UPT, -UR4, UR6, URZ ;  /* 0x0000000604067290 */ /* 0x002fc8000ff1e1ff */
[----:B------:R-:W-:Y:S02]  /*0060*/  UIADD3.X UR7, UPT, UPT, ~UR5, UR7, URZ, UP0, !UPT ;  /* 0x0000000705077290 */ /* 0x000fe400087fe5ff */
[----:B------:R-:W-:-:S04]  /*0070*/  UISETP.GE.U32.AND UP0, UPT, UR6, 0x200, UPT ;  /* 0x000002000600788c */ /* 0x000fc8000bf06070 */
[----:B------:R-:W-:-:S09]  /*0080*/  UISETP.GE.U32.AND.EX UP0, UPT, UR7, URZ, UPT, UP0 ;  /* 0x000000ff0700728c */ /* 0x000fd2000bf06100 */
[----:B--2---:R-:W-:Y:S05]  /*0090*/  BRA.U !UP0, `(.L_x_34) ;  /* 0x0000000108287547 */ /* 0x004fea000b800000 */
[----:B------:R-:W0:Y:S01]  /*00a0*/  S2R R0, SR_TID.X ;  /* 0x0000000000007919 */ /* 0x000e220000002100 */
[----:B------:R-:W1:Y:S01]  /*00b0*/  LDCU.64 UR6, c[0x0][0x388] ;  /* 0x00007100ff0677ac */ /* 0x000e620008000a00 */
[----:B------:R-:W2:Y:S01]  /*00c0*/  LDC R5, c[0x0][0x390] ;  /* 0x0000e400ff057b82 */ /* 0x000ea20000000800 */
[----:B0-----:R-:W-:-:S05]  /*00d0*/  IADD3 R0, P0, PT, R0, UR4, RZ ;  /* 0x0000000400007c10 */ /* 0x001fca000ff1e0ff */
[----:B------:R-:W-:Y:S01]  /*00e0*/  IMAD.X R3, RZ, RZ, UR5, P0 ;  /* 0x00000005ff037e24 */ /* 0x000fe200080e06ff */
[----:B-1----:R-:W-:-:S04]  /*00f0*/  LEA R2, P0, R0, UR6, 0x2 ;  /* 0x0000000600027c11 */ /* 0x002fc8000f8010ff */
[----:B------:R-:W-:-:S05]  /*0100*/  LEA.HI.X R3, R0, UR7, R3, 0x2, P0 ;  /* 0x0000000700037c11 */ /* 0x000fca00080f1403 */
[----:B--2---:R-:W-:Y:S04]  /*0110*/  STG.E desc[UR8][R2.64], R5 ;  /* 0x0000000502007986 */ /* 0x004fe8000c101908 */
[----:B------:R-:W-:Y:S01]  /*0120*/  STG.E desc[UR8][R2.64+0x400], R5 ;  /* 0x0004000502007986 */ /* 0x000fe2000c101908 */
[----:B------:R-:W-:Y:S05]  /*0130*/  EXIT ;  /* 0x000000000000794d */ /* 0x000fea0003800000 */
.L_x_34:
[----:B------:R-:W0:Y:S01]  /*0140*/  S2R R0, SR_TID.X ;  /* 0x0000000000007919 */ /* 0x000e220000002100 */
[----:B------:R-:W-:Y:S01]  /*0150*/  IMAD.U32 R2, RZ, RZ, UR7 ;  /* 0x00000007ff027e24 */ /* 0x000fe2000f8e00ff */
[----:B------:R-:W1:Y:S01]  /*0160*/  LDCU.64 UR10, c[0x0][0x388] ;  /* 0x00007100ff0a77ac */ /* 0x000e620008000a00 */
[----:B------:R-:W-:Y:S01]  /*0170*/  IMAD.U32 R4, RZ, RZ, UR7 ;  /* 0x00000007ff047e24 */ /* 0x000fe2000f8e00ff */
[----:B0-----:R-:W-:-:S04]  /*0180*/  ISETP.LT.U32.AND P0, PT, R0, UR6, PT ;  /* 0x0000000600007c0c */ /* 0x001fc8000bf01070 */
[----:B------:R-:W-:Y:S01]  /*0190*/  ISETP.GT.U32.AND.EX P0, PT, R2, RZ, PT, P0 ;  /* 0x000000ff0200720c */ /* 0x000fe20003f04100 */
[C---:B------:R-:W-:Y:S01]  /*01a0*/  VIADD R2, R0.reuse, 0x100 ;  /* 0x0000010000027836 */ /* 0x040fe20000000000 */
[----:B------:R-:W-:-:S04]  /*01b0*/  IADD3 R0, P2, PT, R0, UR4, RZ ;  /* 0x0000000400007c10 */ /* 0x000fc8000ff5e0ff */
[----:B------:R-:W-:Y:S01]  /*01c0*/  ISETP.LT.U32.AND P1, PT, R2, UR6, PT ;  /* 0x0000000602007c0c */ /* 0x000fe2000bf21070 */
[----:B------:R-:W-:Y:S01]  /*01d0*/  IMAD.X R3, RZ, RZ, UR5, P2 ;  /* 0x00000005ff037e24 */ /* 0x000fe200090e06ff */
[----:B-1----:R-:W-:Y:S02]  /*01e0*/  LEA R2, P2, R0, UR10, 0x2 ;  /* 0x0000000a00027c11 */ /* 0x002fe4000f8410ff */
[----:B------:R-:W-:Y:S02]  /*01f0*/  ISETP.GT.U32.AND.EX P1, PT, R4, RZ, PT, P1 ;  /* 0x000000ff0400720c */ /* 0x000fe40003f24110 */
[----:B------:R-:W-:Y:S01]  /*0200*/  LEA.HI.X R3, R0, UR11, R3, 0x2, P2 ;  /* 0x0000000b00037c11 */ /* 0x000fe200090f1403 */
[----:B------:R-:W0:Y:S04]  /*0210*/  @P0 LDC R5, c[0x0][0x390] ;  /* 0x0000e400ff050b82 */ /* 0x000e280000000800 */
[----:B0-----:R0:W-:Y:S06]  /*0220*/  @P0 STG.E desc[UR8][R2.64], R5 ;  /* 0x0000000502000986 */ /* 0x0011ec000c101908 */
[----:B------:R-:W-:Y:S05]  /*0230*/  @!P1 EXIT ;  /* 0x000000000000994d */ /* 0x000fea0003800000 */
[----:B0-----:R-:W0:Y:S02]  /*0240*/  LDC R5, c[0x0][0x390] ;  /* 0x0000e400ff057b82 */ /* 0x001e240000000800 */
[----:B0-----:R-:W-:Y:S01]  /*0250*/  STG.E desc[UR8][R2.64+0x400], R5 ;  /* 0x0004000502007986 */ /* 0x001fe2000c101908 */
[----:B------:R-:W-:Y:S05]  /*0260*/  EXIT ;  /* 0x000000000000794d */ /* 0x000fea0003800000 */
.L_x_35:
        /* <DEDUP_REMOVED lines=9> */
.L_x_39:


//--------------------- .text._ZN3cub18CUB_300001_SM_10006detail11EmptyKernelIvEEvv --------------------------
	.section	.text._ZN3cub18CUB_300001_SM_10006detail11EmptyKernelIvEEvv,"ax",@progbits
	.align	128
        .global         _ZN3cub18CUB_300001_SM_10006detail11EmptyKernelIvEEvv
        .type           _ZN3cub18CUB_300001_SM_10006detail11EmptyKernelIvEEvv,@function
        .size           _ZN3cub18CUB_300001_SM_10006detail11EmptyKernelIvEEvv,(.L_x_40 - _ZN3cub18CUB_300001_SM_10006detail11EmptyKernelIvEEvv)
        .other          _ZN3cub18CUB_300001_SM_10006detail11EmptyKernelIvEEvv,@"STO_CUDA_ENTRY STV_DEFAULT"
_ZN3cub18CUB_300001_SM_10006detail11EmptyKernelIvEEvv:
.text._ZN3cub18CUB_300001_SM_10006detail11EmptyKernelIvEEvv:
[----:B------:R-:W-:Y:S01]  /*0000*/  LDC R1, c[0x0][0x37c] ;  /* 0x0000df00ff017b82 */ /* 0x000fe20000000800 */
[----:B------:R-:W-:Y:S05]  /*0010*/  EXIT ;  /* 0x000000000000794d */ /* 0x000fea0003800000 */
.L_x_36:
        /* <DEDUP_REMOVED lines=14> */
.L_x_40:


//--------------------- .nv.shared.reserved.0     --------------------------
	.section	.nv.shared.reserved.0,"aw",@nobits
	.weak		__nv_reservedSMEM_offset_0_alias
	.size		__nv_reservedSMEM_offset_0_alias, 0, 64
	.other		__nv_reservedSMEM_offset_0_alias,@"STO_CUDA_RESERVED_SHARED STV_DEFAULT"
__nv_reservedSMEM_offset_0_alias:
	.zero		0
	.zero		64


//--------------------- .nv.global                --------------------------
	.section	.nv.global,"aw",@nobits
.nv.global:
	.type		_ZN30_INTERNAL_b87b65d6_4_k_cu_main6thrust24THRUST_300001_SM_1000_NS3seqE,@object
	.size		_ZN30_INTERNAL_b87b65d6_4_k_cu_main6thrust24THRUST_300001_SM_1000_NS3seqE,(_ZN30_INTERNAL_b87b65d6_4_k_cu_main4cuda3std3__48in_placeE - _ZN30_INTERNAL_b87b65d6_4_k_cu_main6thrust24THRUST_300001_SM_1000_NS3seqE)
_ZN30_INTERNAL_b87b65d6_4_k_cu_main6thrust24THRUST_300001_SM_1000_NS3seqE:
	.zero		1
	.type		_ZN30_INTERNAL_b87b65d6_4_k_cu_main4cuda3std3__48in_placeE,@object
	.size		_ZN30_INTERNAL_b87b65d6_4_k_cu_main4cuda3std3__48in_placeE,(_ZN30_INTERNAL_b87b65d6_4_k_cu_main4cuda3std6ranges3__45__cpo4sizeE - _ZN30_INTERNAL_b87b65d6_4_k_cu_main4cuda3std3__48in_placeE)
_ZN30_INTERNAL_b87b65d6_4_k_cu_main4cuda3std3__48in_placeE:
	.zero		1
	.type		_ZN30_INTERNAL_b87b65d6_4_k_cu_main4cuda3std6ranges3__45__cpo4sizeE,@object
	.size		_ZN30_INTERNAL_b87b65d6_4_k_cu_main4cuda3std6ranges3__45__cpo4sizeE,(_ZN30_INTERNAL_b87b65d6_4_k_cu_main6thrust24THRUST_300001_SM_1000_NS12placeholders2_3E - _ZN30_INTERNAL_b87b65d6_4_k_cu_main4cuda3std6ranges3__45__cpo4sizeE)
_ZN30_INTERNAL_b87b65d6_4_k_cu_main4cuda3std6ranges3__45__cpo4sizeE:
	.zero		1
	.type		_ZN30_INTERNAL_b87b65d6_4_k_cu_main6thrust24THRUST_300001_SM_1000_NS12placeholders2_3E,@object
	.size		_ZN30_INTERNAL_b87b65d6_4_k_cu_main6thrust24THRUST_300001_SM_1000_NS12placeholders2_3E,(_ZN30_INTERNAL_b87b65d6_4_k_cu_main4cuda3std3__45__cpo6cbeginE - _ZN30_INTERNAL_b87b65d6_4_k_cu_main6thrust24THRUST_300001_SM_1000_NS12placeholders2_3E)
_ZN30_INTERNAL_b87b65d6_4_k_cu_main6thrust24THRUST_300001_SM_1000_NS12placeholders2_3E:
	.zero		1
	.type		_ZN30_INTERNAL_b87b65d6_4_k_cu_main4cuda3std3__45__cpo6cbeginE,@object
	.size		_ZN30_INTERNAL_b87b65d6_4_k_cu_main4cuda3std3__45__cpo6cbeginE,(_ZN30_INTERNAL_b87b65d6_4_k_cu_main4cuda3std6ranges3__45__cpo6cbeginE - _ZN30_INTERNAL_b87b65d6_4_k_cu_main4cuda3std3__45__cpo6cbeginE)
_ZN30_INTERNAL_b87b65d6_4_k_cu_main4cuda3std3__45__cpo6cbeginE:
	.zero		1
	.type		_ZN30_INTERNAL_b87b65d6_4_k_cu_main4cuda3std6ranges3__45__cpo6cbeginE,@object
	.size		_ZN30_INTERNAL_b87b65d6_4_k_cu_main4cuda3std6ranges3__45__cpo6cbeginE,(_ZN30_INTERNAL_b87b65d6_4_k_cu_main6thrust24THRUST_300001_SM_1000_NS12placeholders2_7E - _ZN30_INTERNAL_b87b65d6_4_k_cu_main4cuda3std6ranges3__45__cpo6cbeginE)
_ZN30_INTERNAL_b87b65d6_4_k_cu_main4cuda3std6ranges3__45__cpo6cbeginE:
	.zero		1
	.type		_ZN30_INTERNAL_b87b65d6_4_k_cu_main6thrust24THRUST_300001_SM_1000_NS12placeholders2_7E,@object
	.size		_ZN30_INTERNAL_b87b65d6_4_k_cu_main6thrust24THRUST_300001_SM_1000_NS12placeholders2_7E,(_ZN30_INTERNAL_b87b65d6_4_k_cu_main4cuda3std3__45__cpo7crbeginE - _ZN30_INTERNAL_b87b65d6_4_k_cu_main6thrust24THRUST_300001_SM_1000_NS12placeholders2_7E)
_ZN30_INTERNAL_b87b65d6_4_k_cu_main6thrust24THRUST_300001_SM_1000_NS12placeholders2_7E:
	.zero		1
	.type		_ZN30_INTERNAL_b87b65d6_4_k_cu_main4cuda3std3__45__cpo7crbeginE,@object
	.size		_ZN30_INTERNAL_b87b65d6_4_k_cu_main4cuda3std3__45__cpo7crbeginE,(_ZN30_INTERNAL_b87b65d6_4_k_cu_main4cuda3std6ranges3__45__cpo4nextE - _ZN30_INTERNAL_b87b65d6_4_k_cu_main4cuda3std3__45__cpo7crbeginE)
_ZN30_INTERNAL_b87b65d6_4_k_cu_main4cuda3std3__45__cpo7crbeginE:
	.zero		1
	.type		_ZN30_INTERNAL_b87b65d6_4_k_cu_main4cuda3std6ranges3__45__cpo4nextE,@object
	.size		_ZN30_INTERNAL_b87b65d6_4_k_cu_main4cuda3std6ranges3__45__cpo4nextE,(_ZN30_INTERNAL_b87b65d6_4_k_cu_main4cuda3std6ranges3__45__cpo4swapE - _ZN30_INTERNAL_b87b65d6_4_k_cu_main4cuda3std6ranges3__45__cpo4nextE)
_ZN30_INTERNAL_b87b65d6_4_k_cu_main4cuda3std6ranges3__45__cpo4nextE:
	.zero		1
	.type		_ZN30_INTERNAL_b87b65d6_4_k_cu_main4cuda3std6ranges3__45__cpo4swapE,@object
	.size		_ZN30_INTERNAL_b87b65d6_4_k_cu_main4cuda3std6ranges3__45__cpo4swapE,(_ZN30_INTERNAL_b87b65d6_4_k_cu_main6thrust24THRUST_300001_SM_1000_NS8cuda_cub10par_nosyncE - _ZN30_INTERNAL_b87b65d6_4_k_cu_main4cuda3std6ranges3__45__cpo4swapE)
_ZN30_INTERNAL_b87b65d6_4_k_cu_main4cuda3std6ranges3__45__cpo4swapE:
	.zero		1
	.type		_ZN30_INTERNAL_b87b65d6_4_k_cu_main6thrust24THRUST_300001_SM_1000_NS8cuda_cub10par_nosyncE,@object
	.size		_ZN30_INTERNAL_b87b65d6_4_k_cu_main6thrust24THRUST_300001_SM_1000_NS8cuda_cub10par_nosyncE,(_ZN30_INTERNAL_b87b65d6_4_k_cu_main6thrust24THRUST_300001_SM_1000_NS12placeholders2_9E - _ZN30_INTERNAL_b87b65d6_4_k_cu_main6thrust24THRUST_300001_SM_1000_NS8cuda_cub10par_nosyncE)
_ZN30_INTERNAL_b87b65d6_4_k_cu_main6thrust24THRUST_300001_SM_1000_NS8cuda_cub10par_nosyncE:
	.zero		1
	.type		_ZN30_INTERNAL_b87b65d6_4_k_cu_main6thrust24THRUST_300001_SM_1000_NS12placeholders2_9E,@object
	.size		_ZN30_INTERNAL_b87b65d6_4_k_cu_main6thrust24THRUST_300001_SM_1000_NS12placeholders2_9E,(_ZN30_INTERNAL_b87b65d6_4_k_cu_main4cuda3std3__432_GLOBAL__N__b87b65d6_4_k_cu_main6ignoreE - _ZN30_INTERNAL_b87b65d6_4_k_cu_main6thrust24THRUST_300001_SM_1000_NS12placeholders2_9E)
_ZN30_INTERNAL_b87b65d6_4_k_cu_main6thrust24THRUST_300001_SM_1000_NS12placeholders2_9E:
	.zero		1
	.type		_ZN30_INTERNAL_b87b65d6_4_k_cu_main4cuda3std3__432_GLOBAL__N__b87b65d6_4_k_cu_main6ignoreE,@object
	.size		_ZN30_INTERNAL_b87b65d6_4_k_cu_main4cuda3std3__432_GLOBAL__N__b87b65d6_4_k_cu_main6ignoreE,(_ZN30_INTERNAL_b87b65d6_4_k_cu_main4cuda3std6ranges3__45__cpo4dataE - _ZN30_INTERNAL_b87b65d6_4_k_cu_main4cuda3std3__432_GLOBAL__N__b87b65d6_4_k_cu_main6ignoreE)
_ZN30_INTERNAL_b87b65d6_4_k_cu_main4cuda3std3__432_GLOBAL__N__b87b65d6_4_k_cu_main6ignoreE:
	.zero		1
	.type		_ZN30_INTERNAL_b87b65d6_4_k_cu_main4cuda3std6ranges3__45__cpo4dataE,@object
	.size		_ZN30_INTERNAL_b87b65d6_4_k_cu_main4cuda3std6ranges3__45__cpo4dataE,(_ZN30_INTERNAL_b87b65d6_4_k_cu_main6thrust24THRUST_300001_SM_1000_NS12placeholders2_1E - _ZN30_INTERNAL_b87b65d6_4_k_cu_main4cuda3std6ranges3__45__cpo4dataE)
_ZN30_INTERNAL_b87b65d6_4_k_cu_main4cuda3std6ranges3__45__cpo4dataE:
	.zero		1
	.type		_ZN30_INTERNAL_b87b65d6_4_k_cu_main6thrust24THRUST_300001_SM_1000_NS12placeholders2_1E,@object
	.size		_ZN30_INTERNAL_b87b65d6_4_k_cu_main6thrust24THRUST_300001_SM_1000_NS12placeholders2_1E,(_ZN30_INTERNAL_b87b65d6_4_k_cu_main4cuda3std3__45__cpo5beginE - _ZN30_INTERNAL_b87b65d6_4_k_cu_main6thrust24THRUST_300001_SM_1000_NS12placeholders2_1E)
_ZN30_INTERNAL_b87b65d6_4_k_cu_main6thrust24THRUST_300001_SM_1000_NS12placeholders2_1E:
	.zero		1
	.type		_ZN30_INTERNAL_b87b65d6_4_k_cu_main4cuda3std3__45__cpo5beginE,@object
	.size		_ZN30_INTERNAL_b87b65d6_4_k_cu_main4cuda3std3__45__cpo5beginE,(_ZN30_INTERNAL_b87b65d6_4_k_cu_main4cuda3std6ranges3__45__cpo5beginE - _ZN30_INTERNAL_b87b65d6_4_k_cu_main4cuda3std3__45__cpo5beginE)
_ZN30_INTERNAL_b87b65d6_4_k_cu_main4cuda3std3__45__cpo5beginE:
	.zero		1
	.type		_ZN30_INTERNAL_b87b65d6_4_k_cu_main4cuda3std6ranges3__45__cpo5beginE,@object
	.size		_ZN30_INTERNAL_b87b65d6_4_k_cu_main4cuda3std6ranges3__45__cpo5beginE,(_ZN30_INTERNAL_b87b65d6_4_k_cu_main6thrust24THRUST_300001_SM_1000_NS12placeholders2_5E - _ZN30_INTERNAL_b87b65d6_4_k_cu_main4cuda3std6ranges3__45__cpo5beginE)
_ZN30_INTERNAL_b87b65d6_4_k_cu_main4cuda3std6ranges3__45__cpo5beginE:
	.zero		1
	.type		_ZN30_INTERNAL_b87b65d6_4_k_cu_main6thrust24THRUST_300001_SM_1000_NS12placeholders2_5E,@object
	.size		_ZN30_INTERNAL_b87b65d6_4_k_cu_main6thrust24THRUST_300001_SM_1000_NS12placeholders2_5E,(_ZN30_INTERNAL_b87b65d6_4_k_cu_main4cuda3std3__45__cpo6rbeginE - _ZN30_INTERNAL_b87b65d6_4_k_cu_main6thrust24THRUST_300001_SM_1000_NS12placeholders2_5E)
_ZN30_INTERNAL_b87b65d6_4_k_cu_main6thrust24THRUST_300001_SM_1000_NS12placeholders2_5E:
	.zero		1
	.type		_ZN30_INTERNAL_b87b65d6_4_k_cu_main4cuda3std3__45__cpo6rbeginE,@object
	.size		_ZN30_INTERNAL_b87b65d6_4_k_cu_main4cuda3std3__45__cpo6rbeginE,(_ZN30_INTERNAL_b87b65d6_4_k_cu_main4cuda3std6ranges3__45__cpo7advanceE - _ZN30_INTERNAL_b87b65d6_4_k_cu_main4cuda3std3__45__cpo6rbeginE)
_ZN30_INTERNAL_b87b65d6_4_k_cu_main4cuda3std3__45__cpo6rbeginE:
	.zero		1
	.type		_ZN30_INTERNAL_b87b65d6_4_k_cu_main4cuda3std6ranges3__45__cpo7advanceE,@object
	.size		_ZN30_INTERNAL_b87b65d6_4_k_cu_main4cuda3std6ranges3__45__cpo7advanceE,(_ZN30_INTERNAL_b87b65d6_4_k_cu_main4cuda3std3__47nulloptE - _ZN30_INTERNAL_b87b65d6_4_k_cu_main4cuda3std6ranges3__45__cpo7advanceE)
_ZN30_INTERNAL_b87b65d6_4_k_cu_main4cuda3std6ranges3__45__cpo7advanceE:
	.zero		1
	.type		_ZN30_INTERNAL_b87b65d6_4_k_cu_main4cuda3std3__47nulloptE,@object
	.size		_ZN30_INTERNAL_b87b65d6_4_k_cu_main4cuda3std3__47nulloptE,(_ZN30_INTERNAL_b87b65d6_4_k_cu_main4cuda3std6ranges3__45__cpo8distanceE - _ZN30_INTERNAL_b87b65d6_4_k_cu_main4cuda3std3__47nulloptE)
_ZN30_INTERNAL_b87b65d6_4_k_cu_main4cuda3std3__47nulloptE:
	.zero		1
	.type		_ZN30_INTERNAL_b87b65d6_4_k_cu_main4cuda3std6ranges3__45__cpo8distanceE,@object
	.size		_ZN30_INTERNAL_b87b65d6_4_k_cu_main4cuda3std6ranges3__45__cpo8distanceE,(_ZN30_INTERNAL_b87b65d6_4_k_cu_main6thrust24THRUST_300001_SM_1000_NS12placeholders3_10E - _ZN30_INTERNAL_b87b65d6_4_k_cu_main4cuda3std6ranges3__45__cpo8distanceE)
_ZN30_INTERNAL_b87b65d6_4_k_cu_main4cuda3std6ranges3__45__cpo8distanceE:
	.zero		1
	.type		_ZN30_INTERNAL_b87b65d6_4_k_cu_main6thrust24THRUST_300001_SM_1000_NS12placeholders3_10E,@object
	.size		_ZN30_INTERNAL_b87b65d6_4_k_cu_main6thrust24THRUST_300001_SM_1000_NS12placeholders3_10E,(_ZN30_INTERNAL_b87b65d6_4_k_cu_main4cuda3std3__419piecewise_constructE - _ZN30_INTERNAL_b87b65d6_4_k_cu_main6thrust24THRUST_300001_SM_1000_NS12placeholders3_10E)
_ZN30_INTERNAL_b87b65d6_4_k_cu_main6thrust24THRUST_300001_SM_1000_NS12placeholders3_10E:
	.zero		1
	.type		_ZN30_INTERNAL_b87b65d6_4_k_cu_main4cuda3std3__419piecewise_constructE,@object
	.size		_ZN30_INTERNAL_b87b65d6_4_k_cu_main4cuda3std3__419piecewise_constructE,(_ZN30_INTERNAL_b87b65d6_4_k_cu_main4cuda3std6ranges3__45__cpo5cdataE - _ZN30_INTERNAL_b87b65d6_4_k_cu_main4cuda3std3__419piecewise_constructE)
_ZN30_INTERNAL_b87b65d6_4_k_cu_main4cuda3std3__419piecewise_constructE:
	.zero		1
	.type		_ZN30_INTERNAL_b87b65d6_4_k_cu_main4cuda3std6ranges3__45__cpo5cdataE,@object
	.size		_ZN30_INTERNAL_b87b65d6_4_k_cu_main4cuda3std6ranges3__45__cpo5cdataE,(_ZN30_INTERNAL_b87b65d6_4_k_cu_main6thrust24THRUST_300001_SM_1000_NS12placeholders2_2E - _ZN30_INTERNAL_b87b65d6_4_k_cu_main4cuda3std6ranges3__45__cpo5cdataE)
_ZN30_INTERNAL_b87b65d6_4_k_cu_main4cuda3std6ranges3__45__cpo5cdataE:
	.zero		1
	.type		_ZN30_INTERNAL_b87b65d6_4_k_cu_main6thrust24THRUST_300001_SM_1000_NS12placeholders2_2E,@object
	.size		_ZN30_INTERNAL_b87b65d6_4_k_cu_main6thrust24THRUST_300001_SM_1000_NS12placeholders2_2E,(_ZN30_INTERNAL_b87b65d6_4_k_cu_main4cuda3std3__45__cpo3endE - _ZN30_INTERNAL_b87b65d6_4_k_cu_main6thrust24THRUST_300001_SM_1000_NS12placeholders2_2E)
_ZN30_INTERNAL_b87b65d6_4_k_cu_main6thrust24THRUST_300001_SM_1000_NS12placeholders2_2E:
	.zero		1
	.type		_ZN30_INTERNAL_b87b65d6_4_k_cu_main4cuda3std3__45__cpo3endE,@object
	.size		_ZN30_INTERNAL_b87b65d6_4_k_cu_main4cuda3std3__45__cpo3endE,(_ZN30_INTERNAL_b87b65d6_4_k_cu_main4cuda3std6ranges3__45__cpo3endE - _ZN30_INTERNAL_b87b65d6_4_k_cu_main4cuda3std3__45__cpo3endE)
_ZN30_INTERNAL_b87b65d6_4_k_cu_main4cuda3std3__45__cpo3endE:
	.zero		1
	.type		_ZN30_INTERNAL_b87b65d6_4_k_cu_main4cuda3std6ranges3__45__cpo3endE,@object
	.size		_ZN30_INTERNAL_b87b65d6_4_k_cu_main4cuda3std6ranges3__45__cpo3endE,(_ZN30_INTERNAL_b87b65d6_4_k_cu_main6thrust24THRUST_300001_SM_1000_NS12placeholders2_6E - _ZN30_INTERNAL_b87b65d6_4_k_cu_main4cuda3std6ranges3__45__cpo3endE)
_ZN30_INTERNAL_b87b65d6_4_k_cu_main4cuda3std6ranges3__45__cpo3endE:
	.zero		1
	.type		_ZN30_INTERNAL_b87b65d6_4_k_cu_main6thrust24THRUST_300001_SM_1000_NS12placeholders2_6E,@object
	.size		_ZN30_INTERNAL_b87b65d6_4_k_cu_main6thrust24THRUST_300001_SM_1000_NS12placeholders2_6E,(_ZN30_INTERNAL_b87b65d6_4_k_cu_main4cuda3std3__45__cpo4rendE - _ZN30_INTERNAL_b87b65d6_4_k_cu_main6thrust24THRUST_300001_SM_1000_NS12placeholders2_6E)
_ZN30_INTERNAL_b87b65d6_4_k_cu_main6thrust24THRUST_300001_SM_1000_NS12placeholders2_6E:
	.zero		1
	.type		_ZN30_INTERNAL_b87b65d6_4_k_cu_main4cuda3std3__45__cpo4rendE,@object
	.size		_ZN30_INTERNAL_b87b65d6_4_k_cu_main4cuda3std3__45__cpo4rendE,(_ZN30_INTERNAL_b87b65d6_4_k_cu_main4cuda3std6ranges3__45__cpo9iter_swapE - _ZN30_INTERNAL_b87b65d6_4_k_cu_main4cuda3std3__45__cpo4rendE)
_ZN30_INTERNAL_b87b65d6_4_k_cu_main4cuda3std3__45__cpo4rendE:
	.zero		1
	.type		_ZN30_INTERNAL_b87b65d6_4_k_cu_main4cuda3std6ranges3__45__cpo9iter_swapE,@object
	.size		_ZN30_INTERNAL_b87b65d6_4_k_cu_main4cuda3std6ranges3__45__cpo9iter_swapE,(_ZN30_INTERNAL_b87b65d6_4_k_cu_main4cuda3std3__48unexpectE - _ZN30_INTERNAL_b87b65d6_4_k_cu_main4cuda3std6ranges3__45__cpo9iter_swapE)
_ZN30_INTERNAL_b87b65d6_4_k_cu_main4cuda3std6ranges3__45__cpo9iter_swapE:
	.zero		1
	.type		_ZN30_INTERNAL_b87b65d6_4_k_cu_main4cuda3std3__48unexpectE,@object
	.size		_ZN30_INTERNAL_b87b65d6_4_k_cu_main4cuda3std3__48unexpectE,(_ZN30_INTERNAL_b87b65d6_4_k_cu_main6thrust24THRUST_300001_SM_1000_NS8cuda_cub3parE - _ZN30_INTERNAL_b87b65d6_4_k_cu_main4cuda3std3__48unexpectE)
_ZN30_INTERNAL_b87b65d6_4_k_cu_main4cuda3std3__48unexpectE:
	.zero		1
	.type		_ZN30_INTERNAL_b87b65d6_4_k_cu_main6thrust24THRUST_300001_SM_1000_NS8cuda_cub3parE,@object
	.size		_ZN30_INTERNAL_b87b65d6_4_k_cu_main6thrust24THRUST_300001_SM_1000_NS8cuda_cub3parE,(_ZN30_INTERNAL_b87b65d6_4_k_cu_main6thrust24THRUST_300001_SM_1000_NS12placeholders2_4E - _ZN30_INTERNAL_b87b65d6_4_k_cu_main6thrust24THRUST_300001_SM_1000_NS8cuda_cub3parE)
_ZN30_INTERNAL_b87b65d6_4_k_cu_main6thrust24THRUST_300001_SM_1000_NS8cuda_cub3parE:
	.zero		1
	.type		_ZN30_INTERNAL_b87b65d6_4_k_cu_main6thrust24THRUST_300001_SM_1000_NS12placeholders2_4E,@object
	.size		_ZN30_INTERNAL_b87b65d6_4_k_cu_main6thrust24THRUST_300001_SM_1000_NS12placeholders2_4E,(_ZN30_INTERNAL_b87b65d6_4_k_cu_main4cuda3std3__45__cpo4cendE - _ZN30_INTERNAL_b87b65d6_4_k_cu_main6thrust24THRUST_300001_SM_1000_NS12placeholders2_4E)
_ZN30_INTERNAL_b87b65d6_4_k_cu_main6thrust24THRUST_300001_SM_1000_NS12placeholders2_4E:
	.zero		1
	.type		_ZN30_INTERNAL_b87b65d6_4_k_cu_main4cuda3std3__45__cpo4cendE,@object
	.size		_ZN30_INTERNAL_b87b65d6_4_k_cu_main4cuda3std3__45__cpo4cendE,(_ZN30_INTERNAL_b87b65d6_4_k_cu_main4cuda3std6ranges3__45__cpo4cendE - _ZN30_INTERNAL_b87b65d6_4_k_cu_main4cuda3std3__45__cpo4cendE)
_ZN30_INTERNAL_b87b65d6_4_k_cu_main4cuda3std3__45__cpo4cendE:
	.zero		1
	.type		_ZN30_INTERNAL_b87b65d6_4_k_cu_main4cuda3std6ranges3__45__cpo4cendE,@object
	.size		_ZN30_INTERNAL_b87b65d6_4_k_cu_main4cuda3std6ranges3__45__cpo4cendE,(_ZN30_INTERNAL_b87b65d6_4_k_cu_main4cuda3std3__420unreachable_sentinelE - _ZN30_INTERNAL_b87b65d6_4_k_cu_main4cuda3std6ranges3__45__cpo4cendE)
_ZN30_INTERNAL_b87b65d6_4_k_cu_main4cuda3std6ranges3__45__cpo4cendE:
	.zero		1
	.type		_ZN30_INTERNAL_b87b65d6_4_k_cu_main4cuda3std3__420unreachable_sentinelE,@object
	.size		_ZN30_INTERNAL_b87b65d6_4_k_cu_main4cuda3std3__420unreachable_sentinelE,(_ZN30_INTERNAL_b87b65d6_4_k_cu_main4cuda3std6ranges3__45__cpo5ssizeE - _ZN30_INTERNAL_b87b65d6_4_k_cu_main4cuda3std3__420unreachable_sentinelE)
_ZN30_INTERNAL_b87b65d6_4_k_cu_main4cuda3std3__420unreachable_sentinelE:
	.zero		1
	.type		_ZN30_INTERNAL_b87b65d6_4_k_cu_main4cuda3std6ranges3__45__cpo5ssizeE,@object
	.size		_ZN30_INTERNAL_b87b65d6_4_k_cu_main4cuda3std6ranges3__45__cpo5ssizeE,(_ZN30_INTERNAL_b87b65d6_4_k_cu_main6thrust24THRUST_300001_SM_1000_NS12placeholders2_8E - _ZN30_INTERNAL_b87b65d6_4_k_cu_main4cuda3std6ranges3__45__cpo5ssizeE)
_ZN30_INTERNAL_b87b65d6_4_k_cu_main4cuda3std6ranges3__45__cpo5ssizeE:
	.zero		1
	.type		_ZN30_INTERNAL_b87b65d6_4_k_cu_main6thrust24THRUST_300001_SM_1000_NS12placeholders2_8E,@object
	.size		_ZN30_INTERNAL_b87b65d6_4_k_cu_main6thrust24THRUST_300001_SM_1000_NS12placeholders2_8E,(_ZN30_INTERNAL_b87b65d6_4_k_cu_main4cuda3std3__45__cpo5crendE - _ZN30_INTERNAL_b87b65d6_4_k_cu_main6thrust24THRUST_300001_SM_1000_NS12placeholders2_8E)
_ZN30_INTERNAL_b87b65d6_4_k_cu_main6thrust24THRUST_300001_SM_1000_NS12placeholders2_8E:
	.zero		1
	.type		_ZN30_INTERNAL_b87b65d6_4_k_cu_main4cuda3std3__45__cpo5crendE,@object
	.size		_ZN30_INTERNAL_b87b65d6_4_k_cu_main4cuda3std3__45__cpo5crendE,(_ZN30_INTERNAL_b87b65d6_4_k_cu_main4cuda3std6ranges3__45__cpo4prevE - _ZN30_INTERNAL_b87b65d6_4_k_cu_main4cuda3std3__45__cpo5crendE)
_ZN30_INTERNAL_b87b65d6_4_k_cu_main4cuda3std3__45__cpo5crendE:
	.zero		1
	.type		_ZN30_INTERNAL_b87b65d6_4_k_cu_main4cuda3std6ranges3__45__cpo4prevE,@object
	.size		_ZN30_INTERNAL_b87b65d6_4_k_cu_main4cuda3std6ranges3__45__cpo4prevE,(_ZN30_INTERNAL_b87b65d6_4_k_cu_main4cuda3std6ranges3__45__cpo9iter_moveE - _ZN30_INTERNAL_b87b65d6_4_k_cu_main4cuda3std6ranges3__45__cpo4prevE)
_ZN30_INTERNAL_b87b65d6_4_k_cu_main4cuda3std6ranges3__45__cpo4prevE:
	.zero		1
	.type		_ZN30_INTERNAL_b87b65d6_4_k_cu_main4cuda3std6ranges3__45__cpo9iter_moveE,@object
	.size		_ZN30_INTERNAL_b87b65d6_4_k_cu_main4cuda3std6ranges3__45__cpo9iter_moveE,(_ZN30_INTERNAL_b87b65d6_4_k_cu_main6thrust24THRUST_300001_SM_1000_NS6system6detail10sequential3seqE - _ZN30_INTERNAL_b87b65d6_4_k_cu_main4cuda3std6ranges3__45__cpo9iter_moveE)
_ZN30_INTERNAL_b87b65d6_4_k_cu_main4cuda3std6ranges3__45__cpo9iter_moveE:
	.zero		1
	.type		_ZN30_INTERNAL_b87b65d6_4_k_cu_main6thrust24THRUST_300001_SM_1000_NS6system6detail10sequential3seqE,@object
	.size		_ZN30_INTERNAL_b87b65d6_4_k_cu_main6thrust24THRUST_300001_SM_1000_NS6system6detail10sequential3seqE,(.L_31 - _ZN30_INTERNAL_b87b65d6_4_k_cu_main6thrust24THRUST_300001_SM_1000_NS6system6detail10sequential3seqE)
_ZN30_INTERNAL_b87b65d6_4_k_cu_main6thrust24THRUST_300001_SM_1000_NS6system6detail10sequential3seqE:
	.zero		1
.L_31:


//--------------------- .nv.constant0._ZN3cub18CUB_300001_SM_10006detail9transform16transform_kernelINS2_10policy_hubILb1EN4cuda3std3__45tupleIJN6thrust24THRUST_300001_SM_1000_NS6detail15normal_iteratorINSA_10device_ptrIiEEEESF_EEEE10policy1000El5saxpySF_JPiSK_EEEvT0_iT1_T2_DpNS2_10kernel_argIT3_EE --------------------------
	.section	.nv.constant0._ZN3cub18CUB_300001_SM_10006detail9transform16transform_kernelINS2_10policy_hubILb1EN4cuda3std3__45tupleIJN6thrust24THRUST_300001_SM_1000_NS6detail15normal_iteratorINSA_10device_ptrIiEEEESF_EEEE10policy1000El5saxpySF_JPiSK_EEEvT0_iT1_T2_DpNS2_10kernel_argIT3_EE,"a",@progbits
	.sectionflags	@""
	.align	4
.nv.constant0._ZN3cub18CUB_300001_SM_10006detail9transform16transform_kernelINS2_10policy_hubILb1EN4cuda3std3__45tupleIJN6thrust24THRUST_300001_SM_1000_NS6detail15normal_iteratorINSA_10device_ptrIiEEEESF_EEEE10policy1000El5saxpySF_JPiSK_EEEvT0_iT1_T2_DpNS2_10kernel_argIT3_EE:
	.zero		952


//--------------------- .nv.constant0._ZN3cub18CUB_300001_SM_10006detail9transform16transform_kernelINS2_10policy_hubILb1EN4cuda3std3__45tupleIJN6thrust24THRUST_300001_SM_1000_NS6detail15normal_iteratorINSA_10device_ptrIiEEEESF_EEEE10policy1000Ei5saxpySF_JPiSK_EEEvT0_iT1_T2_DpNS2_10kernel_argIT3_EE --------------------------
	.section	.nv.constant0._ZN3cub18CUB_300001_SM_10006detail9transform16transform_kernelINS2_10policy_hubILb1EN4cuda3std3__45tupleIJN6thrust24THRUST_300001_SM_1000_NS6detail15normal_iteratorINSA_10device_ptrIiEEEESF_EEEE10policy1000Ei5saxpySF_JPiSK_EEEvT0_iT1_T2_DpNS2_10kernel_argIT3_EE,"a",@progbits
	.sectionflags	@""
	.align	4
.nv.constant0._ZN3cub18CUB_300001_SM_10006detail9transform16transform_kernelINS2_10policy_hubILb1EN4cuda3std3__45tupleIJN6thrust24THRUST_300001_SM_1000_NS6detail15normal_iteratorINSA_10device_ptrIiEEEESF_EEEE10policy1000Ei5saxpySF_JPiSK_EEEvT0_iT1_T2_DpNS2_10kernel_argIT3_EE:
	.zero		952


//--------------------- .nv.constant0._ZN3cub18CUB_300001_SM_10006detail8for_each13static_kernelINS2_12policy_hub_t12policy_500_tEmN6thrust24THRUST_300001_SM_1000_NS8cuda_cub20__uninitialized_fill7functorINS7_10device_ptrIiEEiEEEEvT0_T1_ --------------------------
	.section	.nv.constant0._ZN3cub18CUB_300001_SM_10006detail8for_each13static_kernelINS2_12policy_hub_t12policy_500_tEmN6thrust24THRUST_300001_SM_1000_NS8cuda_cub20__uninitialized_fill7functorINS7_10device_ptrIiEEiEEEEvT0_T1_,"a",@progbits
	.sectionflags	@""
	.align	4
.nv.constant0._ZN3cub18CUB_300001_SM_10006detail8for_each13static_kernelINS2_12policy_hub_t12policy_500_tEmN6thrust24THRUST_300001_SM_1000_NS8cuda_cub20__uninitialized_fill7functorINS7_10device_ptrIiEEiEEEEvT0_T1_:
	.zero		920


//--------------------- .nv.constant0._ZN3cub18CUB_300001_SM_10006detail11EmptyKernelIvEEvv --------------------------
	.section	.nv.constant0._ZN3cub18CUB_300001_SM_10006detail11EmptyKernelIvEEvv,"a",@progbits
	.sectionflags	@""
	.align	4
.nv.constant0._ZN3cub18CUB_300001_SM_10006detail11EmptyKernelIvEEvv:
	.zero		896


//--------------------- SYMBOLS --------------------------

	.type		.nv.reservedSmem.offset0,@object
	.size		.nv.reservedSmem.offset0,0x4
